//
// Generated by NVIDIA NVVM Compiler
//
// Compiler Build ID: CL-36424714
// Cuda compilation tools, release 13.0, V13.0.88
// Based on NVVM 20.0.0
//

.version 9.0
.target sm_100
.address_size 64

	// .globl	_Z18leapfrog_step1_soaidPdS_S_S_S_S_PKdS1_S1_
// _ZZ18leapfrog_step2_soaidPKdS0_S0_S0_PdS1_S1_S1_S1_S1_E4sh_x has been demoted
// _ZZ18leapfrog_step2_soaidPKdS0_S0_S0_PdS1_S1_S1_S1_S1_E4sh_y has been demoted
// _ZZ18leapfrog_step2_soaidPKdS0_S0_S0_PdS1_S1_S1_S1_S1_E4sh_z has been demoted
// _ZZ18leapfrog_step2_soaidPKdS0_S0_S0_PdS1_S1_S1_S1_S1_E4sh_m has been demoted
// _ZZ23compute_initial_acc_soaiPKdS0_S0_S0_PdS1_S1_E4sh_x has been demoted
// _ZZ23compute_initial_acc_soaiPKdS0_S0_S0_PdS1_S1_E4sh_y has been demoted
// _ZZ23compute_initial_acc_soaiPKdS0_S0_S0_PdS1_S1_E4sh_z has been demoted
// _ZZ23compute_initial_acc_soaiPKdS0_S0_S0_PdS1_S1_E4sh_m has been demoted

.visible .entry _Z18leapfrog_step1_soaidPdS_S_S_S_S_PKdS1_S1_(
	.param .u32 _Z18leapfrog_step1_soaidPdS_S_S_S_S_PKdS1_S1__param_0,
	.param .f64 _Z18leapfrog_step1_soaidPdS_S_S_S_S_PKdS1_S1__param_1,
	.param .u64 .ptr .align 1 _Z18leapfrog_step1_soaidPdS_S_S_S_S_PKdS1_S1__param_2,
	.param .u64 .ptr .align 1 _Z18leapfrog_step1_soaidPdS_S_S_S_S_PKdS1_S1__param_3,
	.param .u64 .ptr .align 1 _Z18leapfrog_step1_soaidPdS_S_S_S_S_PKdS1_S1__param_4,
	.param .u64 .ptr .align 1 _Z18leapfrog_step1_soaidPdS_S_S_S_S_PKdS1_S1__param_5,
	.param .u64 .ptr .align 1 _Z18leapfrog_step1_soaidPdS_S_S_S_S_PKdS1_S1__param_6,
	.param .u64 .ptr .align 1 _Z18leapfrog_step1_soaidPdS_S_S_S_S_PKdS1_S1__param_7,
	.param .u64 .ptr .align 1 _Z18leapfrog_step1_soaidPdS_S_S_S_S_PKdS1_S1__param_8,
	.param .u64 .ptr .align 1 _Z18leapfrog_step1_soaidPdS_S_S_S_S_PKdS1_S1__param_9,
	.param .u64 .ptr .align 1 _Z18leapfrog_step1_soaidPdS_S_S_S_S_PKdS1_S1__param_10
)
{
	.reg .pred 	%p<2>;
	.reg .b32 	%r<6>;
	.reg .b64 	%rd<31>;
	.reg .b64 	%fd<21>;

	ld.param.u32 	%r2, [_Z18leapfrog_step1_soaidPdS_S_S_S_S_PKdS1_S1__param_0];
	ld.param.u64 	%rd1, [_Z18leapfrog_step1_soaidPdS_S_S_S_S_PKdS1_S1__param_2];
	ld.param.u64 	%rd3, [_Z18leapfrog_step1_soaidPdS_S_S_S_S_PKdS1_S1__param_4];
	ld.param.u64 	%rd4, [_Z18leapfrog_step1_soaidPdS_S_S_S_S_PKdS1_S1__param_5];
	ld.param.u64 	%rd5, [_Z18leapfrog_step1_soaidPdS_S_S_S_S_PKdS1_S1__param_6];
	ld.param.u64 	%rd7, [_Z18leapfrog_step1_soaidPdS_S_S_S_S_PKdS1_S1__param_8];
	ld.param.u64 	%rd8, [_Z18leapfrog_step1_soaidPdS_S_S_S_S_PKdS1_S1__param_9];
	ld.param.u64 	%rd9, [_Z18leapfrog_step1_soaidPdS_S_S_S_S_PKdS1_S1__param_10];
	mov.u32 	%r3, %ctaid.x;
	mov.u32 	%r4, %ntid.x;
	mov.u32 	%r5, %tid.x;
	mad.lo.s32 	%r1, %r3, %r4, %r5;
	setp.ge.s32 	%p1, %r1, %r2;
	@%p1 bra 	$L__BB0_2;
	ld.param.u64 	%rd30, [_Z18leapfrog_step1_soaidPdS_S_S_S_S_PKdS1_S1__param_7];
	ld.param.u64 	%rd29, [_Z18leapfrog_step1_soaidPdS_S_S_S_S_PKdS1_S1__param_3];
	ld.param.f64 	%fd20, [_Z18leapfrog_step1_soaidPdS_S_S_S_S_PKdS1_S1__param_1];
	cvta.to.global.u64 	%rd10, %rd4;
	cvta.to.global.u64 	%rd11, %rd7;
	cvta.to.global.u64 	%rd12, %rd5;
	cvta.to.global.u64 	%rd13, %rd8;
	cvta.to.global.u64 	%rd14, %rd30;
	cvta.to.global.u64 	%rd15, %rd9;
	cvta.to.global.u64 	%rd16, %rd1;
	cvta.to.global.u64 	%rd17, %rd29;
	cvta.to.global.u64 	%rd18, %rd3;
	mul.wide.s32 	%rd19, %r1, 8;
	add.s64 	%rd20, %rd10, %rd19;
	ld.global.f64 	%fd2, [%rd20];
	add.s64 	%rd21, %rd11, %rd19;
	ld.global.nc.f64 	%fd3, [%rd21];
	mul.f64 	%fd4, %fd3, 0d3FE0000000000000;
	fma.rn.f64 	%fd5, %fd20, %fd4, %fd2;
	add.s64 	%rd22, %rd12, %rd19;
	ld.global.f64 	%fd6, [%rd22];
	add.s64 	%rd23, %rd13, %rd19;
	ld.global.nc.f64 	%fd7, [%rd23];
	mul.f64 	%fd8, %fd7, 0d3FE0000000000000;
	fma.rn.f64 	%fd9, %fd20, %fd8, %fd6;
	add.s64 	%rd24, %rd14, %rd19;
	ld.global.f64 	%fd10, [%rd24];
	add.s64 	%rd25, %rd15, %rd19;
	ld.global.nc.f64 	%fd11, [%rd25];
	mul.f64 	%fd12, %fd11, 0d3FE0000000000000;
	fma.rn.f64 	%fd13, %fd20, %fd12, %fd10;
	add.s64 	%rd26, %rd16, %rd19;
	ld.global.f64 	%fd14, [%rd26];
	fma.rn.f64 	%fd15, %fd20, %fd5, %fd14;
	st.global.f64 	[%rd26], %fd15;
	add.s64 	%rd27, %rd17, %rd19;
	ld.global.f64 	%fd16, [%rd27];
	fma.rn.f64 	%fd17, %fd20, %fd9, %fd16;
	st.global.f64 	[%rd27], %fd17;
	add.s64 	%rd28, %rd18, %rd19;
	ld.global.f64 	%fd18, [%rd28];
	fma.rn.f64 	%fd19, %fd20, %fd13, %fd18;
	st.global.f64 	[%rd28], %fd19;
	st.global.f64 	[%rd20], %fd5;
	st.global.f64 	[%rd22], %fd9;
	st.global.f64 	[%rd24], %fd13;
$L__BB0_2:
	ret;

}
	// .globl	_Z18leapfrog_step2_soaidPKdS0_S0_S0_PdS1_S1_S1_S1_S1_
.visible .entry _Z18leapfrog_step2_soaidPKdS0_S0_S0_PdS1_S1_S1_S1_S1_(
	.param .u32 _Z18leapfrog_step2_soaidPKdS0_S0_S0_PdS1_S1_S1_S1_S1__param_0,
	.param .f64 _Z18leapfrog_step2_soaidPKdS0_S0_S0_PdS1_S1_S1_S1_S1__param_1,
	.param .u64 .ptr .align 1 _Z18leapfrog_step2_soaidPKdS0_S0_S0_PdS1_S1_S1_S1_S1__param_2,
	.param .u64 .ptr .align 1 _Z18leapfrog_step2_soaidPKdS0_S0_S0_PdS1_S1_S1_S1_S1__param_3,
	.param .u64 .ptr .align 1 _Z18leapfrog_step2_soaidPKdS0_S0_S0_PdS1_S1_S1_S1_S1__param_4,
	.param .u64 .ptr .align 1 _Z18leapfrog_step2_soaidPKdS0_S0_S0_PdS1_S1_S1_S1_S1__param_5,
	.param .u64 .ptr .align 1 _Z18leapfrog_step2_soaidPKdS0_S0_S0_PdS1_S1_S1_S1_S1__param_6,
	.param .u64 .ptr .align 1 _Z18leapfrog_step2_soaidPKdS0_S0_S0_PdS1_S1_S1_S1_S1__param_7,
	.param .u64 .ptr .align 1 _Z18leapfrog_step2_soaidPKdS0_S0_S0_PdS1_S1_S1_S1_S1__param_8,
	.param .u64 .ptr .align 1 _Z18leapfrog_step2_soaidPKdS0_S0_S0_PdS1_S1_S1_S1_S1__param_9,
	.param .u64 .ptr .align 1 _Z18leapfrog_step2_soaidPKdS0_S0_S0_PdS1_S1_S1_S1_S1__param_10,
	.param .u64 .ptr .align 1 _Z18leapfrog_step2_soaidPKdS0_S0_S0_PdS1_S1_S1_S1_S1__param_11
)
{
	.reg .pred 	%p<8>;
	.reg .b32 	%r<39>;
	.reg .b64 	%rd<44>;
	.reg .b64 	%fd<131>;
	// demoted variable
	.shared .align 8 .b8 _ZZ18leapfrog_step2_soaidPKdS0_S0_S0_PdS1_S1_S1_S1_S1_E4sh_x[2048];
	// demoted variable
	.shared .align 8 .b8 _ZZ18leapfrog_step2_soaidPKdS0_S0_S0_PdS1_S1_S1_S1_S1_E4sh_y[2048];
	// demoted variable
	.shared .align 8 .b8 _ZZ18leapfrog_step2_soaidPKdS0_S0_S0_PdS1_S1_S1_S1_S1_E4sh_z[2048];
	// demoted variable
	.shared .align 8 .b8 _ZZ18leapfrog_step2_soaidPKdS0_S0_S0_PdS1_S1_S1_S1_S1_E4sh_m[2048];
	ld.param.u32 	%r14, [_Z18leapfrog_step2_soaidPKdS0_S0_S0_PdS1_S1_S1_S1_S1__param_0];
	ld.param.u64 	%rd12, [_Z18leapfrog_step2_soaidPKdS0_S0_S0_PdS1_S1_S1_S1_S1__param_2];
	ld.param.u64 	%rd13, [_Z18leapfrog_step2_soaidPKdS0_S0_S0_PdS1_S1_S1_S1_S1__param_3];
	ld.param.u64 	%rd14, [_Z18leapfrog_step2_soaidPKdS0_S0_S0_PdS1_S1_S1_S1_S1__param_4];
	ld.param.u64 	%rd5, [_Z18leapfrog_step2_soaidPKdS0_S0_S0_PdS1_S1_S1_S1_S1__param_5];
	cvta.to.global.u64 	%rd1, %rd14;
	cvta.to.global.u64 	%rd2, %rd13;
	cvta.to.global.u64 	%rd3, %rd12;
	mov.u32 	%r15, %ctaid.x;
	mov.u32 	%r16, %ntid.x;
	mov.u32 	%r1, %tid.x;
	mad.lo.s32 	%r2, %r15, %r16, %r1;
	setp.ge.s32 	%p1, %r2, %r14;
	@%p1 bra 	$L__BB1_2;
	mul.wide.s32 	%rd15, %r2, 8;
	add.s64 	%rd16, %rd3, %rd15;
	ld.global.nc.f64 	%fd115, [%rd16];
	add.s64 	%rd17, %rd2, %rd15;
	ld.global.nc.f64 	%fd116, [%rd17];
	add.s64 	%rd18, %rd1, %rd15;
	ld.global.nc.f64 	%fd117, [%rd18];
$L__BB1_2:
	setp.lt.s32 	%p2, %r14, 1;
	mov.f64 	%fd125, 0d0000000000000000;
	mov.f64 	%fd126, %fd125;
	mov.f64 	%fd127, %fd125;
	@%p2 bra 	$L__BB1_11;
	add.s32 	%r18, %r14, 255;
	shr.u32 	%r3, %r18, 8;
	shl.b32 	%r19, %r1, 3;
	mov.u32 	%r20, _ZZ18leapfrog_step2_soaidPKdS0_S0_S0_PdS1_S1_S1_S1_S1_E4sh_x;
	add.s32 	%r4, %r20, %r19;
	mov.u32 	%r21, _ZZ18leapfrog_step2_soaidPKdS0_S0_S0_PdS1_S1_S1_S1_S1_E4sh_y;
	add.s32 	%r5, %r21, %r19;
	mov.u32 	%r22, _ZZ18leapfrog_step2_soaidPKdS0_S0_S0_PdS1_S1_S1_S1_S1_E4sh_z;
	add.s32 	%r6, %r22, %r19;
	cvta.to.global.u64 	%rd4, %rd5;
	mov.f64 	%fd127, 0d0000000000000000;
	mov.b32 	%r36, 0;
	mov.f64 	%fd126, %fd127;
	mov.f64 	%fd125, %fd127;
$L__BB1_4:
	shl.b32 	%r23, %r36, 8;
	add.s32 	%r8, %r23, %r1;
	setp.ge.s32 	%p3, %r8, %r14;
	@%p3 bra 	$L__BB1_6;
	mul.wide.s32 	%rd20, %r8, 8;
	add.s64 	%rd21, %rd3, %rd20;
	ld.global.nc.f64 	%fd29, [%rd21];
	st.shared.f64 	[%r4], %fd29;
	add.s64 	%rd22, %rd2, %rd20;
	ld.global.nc.f64 	%fd30, [%rd22];
	st.shared.f64 	[%r5], %fd30;
	add.s64 	%rd23, %rd1, %rd20;
	ld.global.nc.f64 	%fd31, [%rd23];
	st.shared.f64 	[%r6], %fd31;
	add.s64 	%rd24, %rd4, %rd20;
	ld.global.nc.f64 	%fd121, [%rd24];
	bra.uni 	$L__BB1_7;
$L__BB1_6:
	mov.b64 	%rd19, 0;
	st.shared.u64 	[%r4], %rd19;
	st.shared.u64 	[%r5], %rd19;
	st.shared.u64 	[%r6], %rd19;
	mov.f64 	%fd121, 0d0000000000000000;
$L__BB1_7:
	setp.ge.s32 	%p4, %r2, %r14;
	shl.b32 	%r24, %r1, 3;
	mov.u32 	%r25, _ZZ18leapfrog_step2_soaidPKdS0_S0_S0_PdS1_S1_S1_S1_S1_E4sh_m;
	add.s32 	%r26, %r25, %r24;
	st.shared.f64 	[%r26], %fd121;
	bar.sync 	0;
	@%p4 bra 	$L__BB1_10;
	add.s32 	%r37, %r25, 16;
	mov.b32 	%r38, 16;
$L__BB1_9:
	mov.u32 	%r30, _ZZ18leapfrog_step2_soaidPKdS0_S0_S0_PdS1_S1_S1_S1_S1_E4sh_x;
	add.s32 	%r31, %r30, %r38;
	ld.shared.f64 	%fd32, [%r31+-16];
	mov.u32 	%r32, _ZZ18leapfrog_step2_soaidPKdS0_S0_S0_PdS1_S1_S1_S1_S1_E4sh_y;
	add.s32 	%r33, %r32, %r38;
	ld.shared.f64 	%fd33, [%r33+-16];
	mov.u32 	%r34, _ZZ18leapfrog_step2_soaidPKdS0_S0_S0_PdS1_S1_S1_S1_S1_E4sh_z;
	add.s32 	%r35, %r34, %r38;
	ld.shared.f64 	%fd34, [%r35+-16];
	ld.shared.f64 	%fd35, [%r37+-16];
	sub.f64 	%fd36, %fd32, %fd115;
	sub.f64 	%fd37, %fd33, %fd116;
	sub.f64 	%fd38, %fd34, %fd117;
	mul.f64 	%fd39, %fd37, %fd37;
	fma.rn.f64 	%fd40, %fd36, %fd36, %fd39;
	fma.rn.f64 	%fd41, %fd38, %fd38, %fd40;
	add.f64 	%fd42, %fd41, 0d3F50624DD2F1A9FC;
	sqrt.rn.f64 	%fd43, %fd42;
	rcp.rn.f64 	%fd44, %fd43;
	mul.f64 	%fd45, %fd44, %fd44;
	mul.f64 	%fd46, %fd44, %fd45;
	mul.f64 	%fd47, %fd35, %fd46;
	fma.rn.f64 	%fd48, %fd36, %fd47, %fd125;
	fma.rn.f64 	%fd49, %fd37, %fd47, %fd126;
	fma.rn.f64 	%fd50, %fd38, %fd47, %fd127;
	ld.shared.f64 	%fd51, [%r31+-8];
	ld.shared.f64 	%fd52, [%r33+-8];
	ld.shared.f64 	%fd53, [%r35+-8];
	ld.shared.f64 	%fd54, [%r37+-8];
	sub.f64 	%fd55, %fd51, %fd115;
	sub.f64 	%fd56, %fd52, %fd116;
	sub.f64 	%fd57, %fd53, %fd117;
	mul.f64 	%fd58, %fd56, %fd56;
	fma.rn.f64 	%fd59, %fd55, %fd55, %fd58;
	fma.rn.f64 	%fd60, %fd57, %fd57, %fd59;
	add.f64 	%fd61, %fd60, 0d3F50624DD2F1A9FC;
	sqrt.rn.f64 	%fd62, %fd61;
	rcp.rn.f64 	%fd63, %fd62;
	mul.f64 	%fd64, %fd63, %fd63;
	mul.f64 	%fd65, %fd63, %fd64;
	mul.f64 	%fd66, %fd54, %fd65;
	fma.rn.f64 	%fd67, %fd55, %fd66, %fd48;
	fma.rn.f64 	%fd68, %fd56, %fd66, %fd49;
	fma.rn.f64 	%fd69, %fd57, %fd66, %fd50;
	ld.shared.f64 	%fd70, [%r31];
	ld.shared.f64 	%fd71, [%r33];
	ld.shared.f64 	%fd72, [%r35];
	ld.shared.f64 	%fd73, [%r37];
	sub.f64 	%fd74, %fd70, %fd115;
	sub.f64 	%fd75, %fd71, %fd116;
	sub.f64 	%fd76, %fd72, %fd117;
	mul.f64 	%fd77, %fd75, %fd75;
	fma.rn.f64 	%fd78, %fd74, %fd74, %fd77;
	fma.rn.f64 	%fd79, %fd76, %fd76, %fd78;
	add.f64 	%fd80, %fd79, 0d3F50624DD2F1A9FC;
	sqrt.rn.f64 	%fd81, %fd80;
	rcp.rn.f64 	%fd82, %fd81;
	mul.f64 	%fd83, %fd82, %fd82;
	mul.f64 	%fd84, %fd82, %fd83;
	mul.f64 	%fd85, %fd73, %fd84;
	fma.rn.f64 	%fd86, %fd74, %fd85, %fd67;
	fma.rn.f64 	%fd87, %fd75, %fd85, %fd68;
	fma.rn.f64 	%fd88, %fd76, %fd85, %fd69;
	ld.shared.f64 	%fd89, [%r31+8];
	ld.shared.f64 	%fd90, [%r33+8];
	ld.shared.f64 	%fd91, [%r35+8];
	ld.shared.f64 	%fd92, [%r37+8];
	sub.f64 	%fd93, %fd89, %fd115;
	sub.f64 	%fd94, %fd90, %fd116;
	sub.f64 	%fd95, %fd91, %fd117;
	mul.f64 	%fd96, %fd94, %fd94;
	fma.rn.f64 	%fd97, %fd93, %fd93, %fd96;
	fma.rn.f64 	%fd98, %fd95, %fd95, %fd97;
	add.f64 	%fd99, %fd98, 0d3F50624DD2F1A9FC;
	sqrt.rn.f64 	%fd100, %fd99;
	rcp.rn.f64 	%fd101, %fd100;
	mul.f64 	%fd102, %fd101, %fd101;
	mul.f64 	%fd103, %fd101, %fd102;
	mul.f64 	%fd104, %fd92, %fd103;
	fma.rn.f64 	%fd125, %fd93, %fd104, %fd86;
	fma.rn.f64 	%fd126, %fd94, %fd104, %fd87;
	fma.rn.f64 	%fd127, %fd95, %fd104, %fd88;
	add.s32 	%r38, %r38, 32;
	add.s32 	%r37, %r37, 32;
	setp.ne.s32 	%p5, %r38, 2064;
	@%p5 bra 	$L__BB1_9;
$L__BB1_10:
	bar.sync 	0;
	add.s32 	%r36, %r36, 1;
	setp.ne.s32 	%p6, %r36, %r3;
	@%p6 bra 	$L__BB1_4;
$L__BB1_11:
	setp.ge.s32 	%p7, %r2, %r14;
	@%p7 bra 	$L__BB1_13;
	ld.param.u64 	%rd43, [_Z18leapfrog_step2_soaidPKdS0_S0_S0_PdS1_S1_S1_S1_S1__param_11];
	ld.param.u64 	%rd42, [_Z18leapfrog_step2_soaidPKdS0_S0_S0_PdS1_S1_S1_S1_S1__param_10];
	ld.param.u64 	%rd41, [_Z18leapfrog_step2_soaidPKdS0_S0_S0_PdS1_S1_S1_S1_S1__param_9];
	ld.param.u64 	%rd40, [_Z18leapfrog_step2_soaidPKdS0_S0_S0_PdS1_S1_S1_S1_S1__param_8];
	ld.param.u64 	%rd39, [_Z18leapfrog_step2_soaidPKdS0_S0_S0_PdS1_S1_S1_S1_S1__param_7];
	ld.param.u64 	%rd38, [_Z18leapfrog_step2_soaidPKdS0_S0_S0_PdS1_S1_S1_S1_S1__param_6];
	ld.param.f64 	%fd114, [_Z18leapfrog_step2_soaidPKdS0_S0_S0_PdS1_S1_S1_S1_S1__param_1];
	cvta.to.global.u64 	%rd25, %rd41;
	mul.wide.s32 	%rd26, %r2, 8;
	add.s64 	%rd27, %rd25, %rd26;
	st.global.f64 	[%rd27], %fd125;
	cvta.to.global.u64 	%rd28, %rd42;
	add.s64 	%rd29, %rd28, %rd26;
	st.global.f64 	[%rd29], %fd126;
	cvta.to.global.u64 	%rd30, %rd43;
	add.s64 	%rd31, %rd30, %rd26;
	st.global.f64 	[%rd31], %fd127;
	mul.f64 	%fd105, %fd125, 0d3FE0000000000000;
	cvta.to.global.u64 	%rd32, %rd38;
	add.s64 	%rd33, %rd32, %rd26;
	ld.global.f64 	%fd106, [%rd33];
	fma.rn.f64 	%fd107, %fd114, %fd105, %fd106;
	st.global.f64 	[%rd33], %fd107;
	mul.f64 	%fd108, %fd126, 0d3FE0000000000000;
	cvta.to.global.u64 	%rd34, %rd39;
	add.s64 	%rd35, %rd34, %rd26;
	ld.global.f64 	%fd109, [%rd35];
	fma.rn.f64 	%fd110, %fd114, %fd108, %fd109;
	st.global.f64 	[%rd35], %fd110;
	mul.f64 	%fd111, %fd127, 0d3FE0000000000000;
	cvta.to.global.u64 	%rd36, %rd40;
	add.s64 	%rd37, %rd36, %rd26;
	ld.global.f64 	%fd112, [%rd37];
	fma.rn.f64 	%fd113, %fd114, %fd111, %fd112;
	st.global.f64 	[%rd37], %fd113;
$L__BB1_13:
	ret;

}
	// .globl	_Z23compute_initial_acc_soaiPKdS0_S0_S0_PdS1_S1_
.visible .entry _Z23compute_initial_acc_soaiPKdS0_S0_S0_PdS1_S1_(
	.param .u32 _Z23compute_initial_acc_soaiPKdS0_S0_S0_PdS1_S1__param_0,
	.param .u64 .ptr .align 1 _Z23compute_initial_acc_soaiPKdS0_S0_S0_PdS1_S1__param_1,
	.param .u64 .ptr .align 1 _Z23compute_initial_acc_soaiPKdS0_S0_S0_PdS1_S1__param_2,
	.param .u64 .ptr .align 1 _Z23compute_initial_acc_soaiPKdS0_S0_S0_PdS1_S1__param_3,
	.param .u64 .ptr .align 1 _Z23compute_initial_acc_soaiPKdS0_S0_S0_PdS1_S1__param_4,
	.param .u64 .ptr .align 1 _Z23compute_initial_acc_soaiPKdS0_S0_S0_PdS1_S1__param_5,
	.param .u64 .ptr .align 1 _Z23compute_initial_acc_soaiPKdS0_S0_S0_PdS1_S1__param_6,
	.param .u64 .ptr .align 1 _Z23compute_initial_acc_soaiPKdS0_S0_S0_PdS1_S1__param_7
)
{
	.reg .pred 	%p<8>;
	.reg .b32 	%r<39>;
	.reg .b64 	%rd<32>;
	.reg .b64 	%fd<120>;
	// demoted variable
	.shared .align 8 .b8 _ZZ23compute_initial_acc_soaiPKdS0_S0_S0_PdS1_S1_E4sh_x[2048];
	// demoted variable
	.shared .align 8 .b8 _ZZ23compute_initial_acc_soaiPKdS0_S0_S0_PdS1_S1_E4sh_y[2048];
	// demoted variable
	.shared .align 8 .b8 _ZZ23compute_initial_acc_soaiPKdS0_S0_S0_PdS1_S1_E4sh_z[2048];
	// demoted variable
	.shared .align 8 .b8 _ZZ23compute_initial_acc_soaiPKdS0_S0_S0_PdS1_S1_E4sh_m[2048];
	ld.param.u32 	%r14, [_Z23compute_initial_acc_soaiPKdS0_S0_S0_PdS1_S1__param_0];
	ld.param.u64 	%rd9, [_Z23compute_initial_acc_soaiPKdS0_S0_S0_PdS1_S1__param_1];
	ld.param.u64 	%rd10, [_Z23compute_initial_acc_soaiPKdS0_S0_S0_PdS1_S1__param_2];
	ld.param.u64 	%rd11, [_Z23compute_initial_acc_soaiPKdS0_S0_S0_PdS1_S1__param_3];
	ld.param.u64 	%rd5, [_Z23compute_initial_acc_soaiPKdS0_S0_S0_PdS1_S1__param_4];
	cvta.to.global.u64 	%rd1, %rd11;
	cvta.to.global.u64 	%rd2, %rd10;
	cvta.to.global.u64 	%rd3, %rd9;
	mov.u32 	%r15, %ctaid.x;
	mov.u32 	%r16, %ntid.x;
	mov.u32 	%r1, %tid.x;
	mad.lo.s32 	%r2, %r15, %r16, %r1;
	setp.ge.s32 	%p1, %r2, %r14;
	@%p1 bra 	$L__BB2_2;
	mul.wide.s32 	%rd12, %r2, 8;
	add.s64 	%rd13, %rd3, %rd12;
	ld.global.nc.f64 	%fd104, [%rd13];
	add.s64 	%rd14, %rd2, %rd12;
	ld.global.nc.f64 	%fd105, [%rd14];
	add.s64 	%rd15, %rd1, %rd12;
	ld.global.nc.f64 	%fd106, [%rd15];
$L__BB2_2:
	setp.lt.s32 	%p2, %r14, 1;
	mov.f64 	%fd114, 0d0000000000000000;
	mov.f64 	%fd115, %fd114;
	mov.f64 	%fd116, %fd114;
	@%p2 bra 	$L__BB2_11;
	add.s32 	%r18, %r14, 255;
	shr.u32 	%r3, %r18, 8;
	shl.b32 	%r19, %r1, 3;
	mov.u32 	%r20, _ZZ23compute_initial_acc_soaiPKdS0_S0_S0_PdS1_S1_E4sh_x;
	add.s32 	%r4, %r20, %r19;
	mov.u32 	%r21, _ZZ23compute_initial_acc_soaiPKdS0_S0_S0_PdS1_S1_E4sh_y;
	add.s32 	%r5, %r21, %r19;
	mov.u32 	%r22, _ZZ23compute_initial_acc_soaiPKdS0_S0_S0_PdS1_S1_E4sh_z;
	add.s32 	%r6, %r22, %r19;
	cvta.to.global.u64 	%rd4, %rd5;
	mov.f64 	%fd116, 0d0000000000000000;
	mov.b32 	%r36, 0;
	mov.f64 	%fd115, %fd116;
	mov.f64 	%fd114, %fd116;
$L__BB2_4:
	shl.b32 	%r23, %r36, 8;
	add.s32 	%r8, %r23, %r1;
	setp.ge.s32 	%p3, %r8, %r14;
	@%p3 bra 	$L__BB2_6;
	mul.wide.s32 	%rd17, %r8, 8;
	add.s64 	%rd18, %rd3, %rd17;
	ld.global.nc.f64 	%fd28, [%rd18];
	st.shared.f64 	[%r4], %fd28;
	add.s64 	%rd19, %rd2, %rd17;
	ld.global.nc.f64 	%fd29, [%rd19];
	st.shared.f64 	[%r5], %fd29;
	add.s64 	%rd20, %rd1, %rd17;
	ld.global.nc.f64 	%fd30, [%rd20];
	st.shared.f64 	[%r6], %fd30;
	add.s64 	%rd21, %rd4, %rd17;
	ld.global.nc.f64 	%fd110, [%rd21];
	bra.uni 	$L__BB2_7;
$L__BB2_6:
	mov.b64 	%rd16, 0;
	st.shared.u64 	[%r4], %rd16;
	st.shared.u64 	[%r5], %rd16;
	st.shared.u64 	[%r6], %rd16;
	mov.f64 	%fd110, 0d0000000000000000;
$L__BB2_7:
	setp.ge.s32 	%p4, %r2, %r14;
	shl.b32 	%r24, %r1, 3;
	mov.u32 	%r25, _ZZ23compute_initial_acc_soaiPKdS0_S0_S0_PdS1_S1_E4sh_m;
	add.s32 	%r26, %r25, %r24;
	st.shared.f64 	[%r26], %fd110;
	bar.sync 	0;
	@%p4 bra 	$L__BB2_10;
	add.s32 	%r37, %r25, 16;
	mov.b32 	%r38, 16;
$L__BB2_9:
	mov.u32 	%r30, _ZZ23compute_initial_acc_soaiPKdS0_S0_S0_PdS1_S1_E4sh_x;
	add.s32 	%r31, %r30, %r38;
	ld.shared.f64 	%fd31, [%r31+-16];
	mov.u32 	%r32, _ZZ23compute_initial_acc_soaiPKdS0_S0_S0_PdS1_S1_E4sh_y;
	add.s32 	%r33, %r32, %r38;
	ld.shared.f64 	%fd32, [%r33+-16];
	mov.u32 	%r34, _ZZ23compute_initial_acc_soaiPKdS0_S0_S0_PdS1_S1_E4sh_z;
	add.s32 	%r35, %r34, %r38;
	ld.shared.f64 	%fd33, [%r35+-16];
	ld.shared.f64 	%fd34, [%r37+-16];
	sub.f64 	%fd35, %fd31, %fd104;
	sub.f64 	%fd36, %fd32, %fd105;
	sub.f64 	%fd37, %fd33, %fd106;
	mul.f64 	%fd38, %fd36, %fd36;
	fma.rn.f64 	%fd39, %fd35, %fd35, %fd38;
	fma.rn.f64 	%fd40, %fd37, %fd37, %fd39;
	add.f64 	%fd41, %fd40, 0d3F50624DD2F1A9FC;
	sqrt.rn.f64 	%fd42, %fd41;
	rcp.rn.f64 	%fd43, %fd42;
	mul.f64 	%fd44, %fd43, %fd43;
	mul.f64 	%fd45, %fd43, %fd44;
	mul.f64 	%fd46, %fd34, %fd45;
	fma.rn.f64 	%fd47, %fd35, %fd46, %fd114;
	fma.rn.f64 	%fd48, %fd36, %fd46, %fd115;
	fma.rn.f64 	%fd49, %fd37, %fd46, %fd116;
	ld.shared.f64 	%fd50, [%r31+-8];
	ld.shared.f64 	%fd51, [%r33+-8];
	ld.shared.f64 	%fd52, [%r35+-8];
	ld.shared.f64 	%fd53, [%r37+-8];
	sub.f64 	%fd54, %fd50, %fd104;
	sub.f64 	%fd55, %fd51, %fd105;
	sub.f64 	%fd56, %fd52, %fd106;
	mul.f64 	%fd57, %fd55, %fd55;
	fma.rn.f64 	%fd58, %fd54, %fd54, %fd57;
	fma.rn.f64 	%fd59, %fd56, %fd56, %fd58;
	add.f64 	%fd60, %fd59, 0d3F50624DD2F1A9FC;
	sqrt.rn.f64 	%fd61, %fd60;
	rcp.rn.f64 	%fd62, %fd61;
	mul.f64 	%fd63, %fd62, %fd62;
	mul.f64 	%fd64, %fd62, %fd63;
	mul.f64 	%fd65, %fd53, %fd64;
	fma.rn.f64 	%fd66, %fd54, %fd65, %fd47;
	fma.rn.f64 	%fd67, %fd55, %fd65, %fd48;
	fma.rn.f64 	%fd68, %fd56, %fd65, %fd49;
	ld.shared.f64 	%fd69, [%r31];
	ld.shared.f64 	%fd70, [%r33];
	ld.shared.f64 	%fd71, [%r35];
	ld.shared.f64 	%fd72, [%r37];
	sub.f64 	%fd73, %fd69, %fd104;
	sub.f64 	%fd74, %fd70, %fd105;
	sub.f64 	%fd75, %fd71, %fd106;
	mul.f64 	%fd76, %fd74, %fd74;
	fma.rn.f64 	%fd77, %fd73, %fd73, %fd76;
	fma.rn.f64 	%fd78, %fd75, %fd75, %fd77;
	add.f64 	%fd79, %fd78, 0d3F50624DD2F1A9FC;
	sqrt.rn.f64 	%fd80, %fd79;
	rcp.rn.f64 	%fd81, %fd80;
	mul.f64 	%fd82, %fd81, %fd81;
	mul.f64 	%fd83, %fd81, %fd82;
	mul.f64 	%fd84, %fd72, %fd83;
	fma.rn.f64 	%fd85, %fd73, %fd84, %fd66;
	fma.rn.f64 	%fd86, %fd74, %fd84, %fd67;
	fma.rn.f64 	%fd87, %fd75, %fd84, %fd68;
	ld.shared.f64 	%fd88, [%r31+8];
	ld.shared.f64 	%fd89, [%r33+8];
	ld.shared.f64 	%fd90, [%r35+8];
	ld.shared.f64 	%fd91, [%r37+8];
	sub.f64 	%fd92, %fd88, %fd104;
	sub.f64 	%fd93, %fd89, %fd105;
	sub.f64 	%fd94, %fd90, %fd106;
	mul.f64 	%fd95, %fd93, %fd93;
	fma.rn.f64 	%fd96, %fd92, %fd92, %fd95;
	fma.rn.f64 	%fd97, %fd94, %fd94, %fd96;
	add.f64 	%fd98, %fd97, 0d3F50624DD2F1A9FC;
	sqrt.rn.f64 	%fd99, %fd98;
	rcp.rn.f64 	%fd100, %fd99;
	mul.f64 	%fd101, %fd100, %fd100;
	mul.f64 	%fd102, %fd100, %fd101;
	mul.f64 	%fd103, %fd91, %fd102;
	fma.rn.f64 	%fd114, %fd92, %fd103, %fd85;
	fma.rn.f64 	%fd115, %fd93, %fd103, %fd86;
	fma.rn.f64 	%fd116, %fd94, %fd103, %fd87;
	add.s32 	%r38, %r38, 32;
	add.s32 	%r37, %r37, 32;
	setp.ne.s32 	%p5, %r38, 2064;
	@%p5 bra 	$L__BB2_9;
$L__BB2_10:
	bar.sync 	0;
	add.s32 	%r36, %r36, 1;
	setp.ne.s32 	%p6, %r36, %r3;
	@%p6 bra 	$L__BB2_4;
$L__BB2_11:
	setp.ge.s32 	%p7, %r2, %r14;
	@%p7 bra 	$L__BB2_13;
	ld.param.u64 	%rd31, [_Z23compute_initial_acc_soaiPKdS0_S0_S0_PdS1_S1__param_7];
	ld.param.u64 	%rd30, [_Z23compute_initial_acc_soaiPKdS0_S0_S0_PdS1_S1__param_6];
	ld.param.u64 	%rd29, [_Z23compute_initial_acc_soaiPKdS0_S0_S0_PdS1_S1__param_5];
	cvta.to.global.u64 	%rd22, %rd29;
	mul.wide.s32 	%rd23, %r2, 8;
	add.s64 	%rd24, %rd22, %rd23;
	st.global.f64 	[%rd24], %fd114;
	cvta.to.global.u64 	%rd25, %rd30;
	add.s64 	%rd26, %rd25, %rd23;
	st.global.f64 	[%rd26], %fd115;
	cvta.to.global.u64 	%rd27, %rd31;
	add.s64 	%rd28, %rd27, %rd23;
	st.global.f64 	[%rd28], %fd116;
$L__BB2_13:
	ret;

}


// ===== COMPILED SASS (sm_100) =====

	.target	sm_100

	.elftype	@"ET_EXEC"


//--------------------- .note.nv.tkinfo           --------------------------
	.section	.note.nv.tkinfo,"",@"SHT_NOTE"
	.sectionflags	@"SHF_NOTE_NV_TKINFO"
	.tkinfo
        /*0018*/ 	.word	0x00000002
        /*0030*/ 	.string	""
        /*0030*/ 	.string	"ptxas"
        /*0030*/ 	.string	"Cuda compilation tools, release 13.0, V13.0.88"
        /*0030*/ 	.string	"Build cuda_13.0.r13.0/compiler.36424714_0"
        /*0030*/ 	.string	"-arch sm_100 -m 64 "



//--------------------- .note.nv.cuinfo           --------------------------
	.section	.note.nv.cuinfo,"",@"SHT_NOTE"
	.sectionflags	@"SHF_NOTE_NV_CUINFO"
        /*0018*/ 	.short	0x0002
        /*001a*/ 	.short	0x0064
        /*001c*/ 	.short	0x0082
	.zero		2


//--------------------- .nv.info                  --------------------------
	.section	.nv.info,"",@"SHT_CUDA_INFO"
	.align	4


	//----- nvinfo : EIATTR_REGCOUNT
	.align		4
        /*0000*/ 	.byte	0x04, 0x2f
        /*0002*/ 	.short	(.L_1 - .L_0)
	.align		4
.L_0:
        /*0004*/ 	.word	index@(_Z18leapfrog_step1_soaidPdS_S_S_S_S_PKdS1_S1_)
        /*0008*/ 	.word	0x0000001e


	//----- nvinfo : EIATTR_FRAME_SIZE
	.align		4
.L_1:
        /*000c*/ 	.byte	0x04, 0x11
        /*000e*/ 	.short	(.L_3 - .L_2)
	.align		4
.L_2:
        /*0010*/ 	.word	index@(_Z18leapfrog_step1_soaidPdS_S_S_S_S_PKdS1_S1_)
        /*0014*/ 	.word	0x00000000


	//----- nvinfo : EIATTR_REGCOUNT
	.align		4
.L_3:
        /*0018*/ 	.byte	0x04, 0x2f
        /*001a*/ 	.short	(.L_5 - .L_4)
	.align		4
.L_4:
        /*001c*/ 	.word	index@(_Z18leapfrog_step2_soaidPKdS0_S0_S0_PdS1_S1_S1_S1_S1_)
        /*0020*/ 	.word	0x00000034


	//----- nvinfo : EIATTR_FRAME_SIZE
	.align		4
.L_5:
        /*0024*/ 	.byte	0x04, 0x11
        /*0026*/ 	.short	(.L_7 - .L_6)
	.align		4
.L_6:
        /*0028*/ 	.word	index@($__internal_3_$__cuda_sm20_dsqrt_rn_f64_mediumpath_v1)
        /*002c*/ 	.word	0x00000000


	//----- nvinfo : EIATTR_FRAME_SIZE
	.align		4
.L_7:
        /*0030*/ 	.byte	0x04, 0x11
        /*0032*/ 	.short	(.L_9 - .L_8)
	.align		4
.L_8:
        /*0034*/ 	.word	index@($__internal_2_$__cuda_sm20_dblrcp_rn_slowpath_v3)
        /*0038*/ 	.word	0x00000000


	//----- nvinfo : EIATTR_FRAME_SIZE
	.align		4
.L_9:
        /*003c*/ 	.byte	0x04, 0x11
        /*003e*/ 	.short	(.L_11 - .L_10)
	.align		4
.L_10:
        /*0040*/ 	.word	index@(_Z18leapfrog_step2_soaidPKdS0_S0_S0_PdS1_S1_S1_S1_S1_)
        /*0044*/ 	.word	0x00000000


	//----- nvinfo : EIATTR_REGCOUNT
	.align		4
.L_11:
        /*0048*/ 	.byte	0x04, 0x2f
        /*004a*/ 	.short	(.L_13 - .L_12)
	.align		4
.L_12:
        /*004c*/ 	.word	index@(_Z23compute_initial_acc_soaiPKdS0_S0_S0_PdS1_S1_)
        /*0050*/ 	.word	0x00000034


	//----- nvinfo : EIATTR_FRAME_SIZE
	.align		4
.L_13:
        /*0054*/ 	.byte	0x04, 0x11
        /*0056*/ 	.short	(.L_15 - .L_14)
	.align		4
.L_14:
        /*0058*/ 	.word	index@($__internal_1_$__cuda_sm20_dsqrt_rn_f64_mediumpath_v1)
        /*005c*/ 	.word	0x00000000


	//----- nvinfo : EIATTR_FRAME_SIZE
	.align		4
.L_15:
        /*0060*/ 	.byte	0x04, 0x11
        /*0062*/ 	.short	(.L_17 - .L_16)
	.align		4
.L_16:
        /*0064*/ 	.word	index@($__internal_0_$__cuda_sm20_dblrcp_rn_slowpath_v3)
        /*0068*/ 	.word	0x00000000


	//----- nvinfo : EIATTR_FRAME_SIZE
	.align		4
.L_17:
        /*006c*/ 	.byte	0x04, 0x11
        /*006e*/ 	.short	(.L_19 - .L_18)
	.align		4
.L_18:
        /*0070*/ 	.word	index@(_Z23compute_initial_acc_soaiPKdS0_S0_S0_PdS1_S1_)
        /*0074*/ 	.word	0x00000000


	//----- nvinfo : EIATTR_MIN_STACK_SIZE
	.align		4
.L_19:
        /*0078*/ 	.byte	0x04, 0x12
        /*007a*/ 	.short	(.L_21 - .L_20)
	.align		4
.L_20:
        /*007c*/ 	.word	index@(_Z23compute_initial_acc_soaiPKdS0_S0_S0_PdS1_S1_)
        /*0080*/ 	.word	0x00000000


	//----- nvinfo : EIATTR_MIN_STACK_SIZE
	.align		4
.L_21:
        /*0084*/ 	.byte	0x04, 0x12
        /*0086*/ 	.short	(.L_23 - .L_22)
	.align		4
.L_22:
        /*0088*/ 	.word	index@(_Z18leapfrog_step2_soaidPKdS0_S0_S0_PdS1_S1_S1_S1_S1_)
        /*008c*/ 	.word	0x00000000


	//----- nvinfo : EIATTR_MIN_STACK_SIZE
	.align		4
.L_23:
        /*0090*/ 	.byte	0x04, 0x12
        /*0092*/ 	.short	(.L_25 - .L_24)
	.align		4
.L_24:
        /*0094*/ 	.word	index@(_Z18leapfrog_step1_soaidPdS_S_S_S_S_PKdS1_S1_)
        /*0098*/ 	.word	0x00000000
.L_25:


//--------------------- .nv.compat                --------------------------
	.section	.nv.compat,"",@"SHT_CUDA_COMPAT_INFO"
	.align	4
        /*0000*/ 	.byte	0x02, 0x09, 0x00, 0x00, 0x02, 0x02, 0x01, 0x00, 0x02, 0x05, 0x05, 0x00, 0x03, 0x07, 0x01, 0x01
        /*0010*/ 	.byte	0x02, 0x03, 0x00, 0x00, 0x02, 0x06, 0x01, 0x00, 0x04, 0x0b, 0x08, 0x00, 0x01, 0x00, 0x00, 0x00
        /*0020*/ 	.byte	0x00, 0x00, 0x00, 0x00


//--------------------- .nv.info._Z23compute_initial_acc_soaiPKdS0_S0_S0_PdS1_S1_ --------------------------
	.section	.nv.info._Z23compute_initial_acc_soaiPKdS0_S0_S0_PdS1_S1_,"",@"SHT_CUDA_INFO"
	.sectionflags	@""
	.align	4


	//----- nvinfo : EIATTR_CUDA_API_VERSION
	.align		4
        /*0000*/ 	.byte	0x04, 0x37
        /*0002*/ 	.short	(.L_27 - .L_26)
.L_26:
        /*0004*/ 	.word	0x00000082


	//----- nvinfo : EIATTR_KPARAM_INFO
	.align		4
.L_27:
        /*0008*/ 	.byte	0x04, 0x17
        /*000a*/ 	.short	(.L_29 - .L_28)
.L_28:
        /*000c*/ 	.word	0x00000000
        /*0010*/ 	.short	0x0007
        /*0012*/ 	.short	0x0038
        /*0014*/ 	.byte	0x00, 0xf5, 0x21, 0x00


	//----- nvinfo : EIATTR_KPARAM_INFO
	.align		4
.L_29:
        /*0018*/ 	.byte	0x04, 0x17
        /*001a*/ 	.short	(.L_31 - .L_30)
.L_30:
        /*001c*/ 	.word	0x00000000
        /*0020*/ 	.short	0x0006
        /*0022*/ 	.short	0x0030
        /*0024*/ 	.byte	0x00, 0xf5, 0x21, 0x00


	//----- nvinfo : EIATTR_KPARAM_INFO
	.align		4
.L_31:
        /*0028*/ 	.byte	0x04, 0x17
        /*002a*/ 	.short	(.L_33 - .L_32)
.L_32:
        /*002c*/ 	.word	0x00000000
        /*0030*/ 	.short	0x0005
        /*0032*/ 	.short	0x0028
        /*0034*/ 	.byte	0x00, 0xf5, 0x21, 0x00


	//----- nvinfo : EIATTR_KPARAM_INFO
	.align		4
.L_33:
        /*0038*/ 	.byte	0x04, 0x17
        /*003a*/ 	.short	(.L_35 - .L_34)
.L_34:
        /*003c*/ 	.word	0x00000000
        /*0040*/ 	.short	0x0004
        /*0042*/ 	.short	0x0020
        /*0044*/ 	.byte	0x00, 0xf5, 0x21, 0x00


	//----- nvinfo : EIATTR_KPARAM_INFO
	.align		4
.L_35:
        /*0048*/ 	.byte	0x04, 0x17
        /*004a*/ 	.short	(.L_37 - .L_36)
.L_36:
        /*004c*/ 	.word	0x00000000
        /*0050*/ 	.short	0x0003
        /*0052*/ 	.short	0x0018
        /*0054*/ 	.byte	0x00, 0xf5, 0x21, 0x00


	//----- nvinfo : EIATTR_KPARAM_INFO
	.align		4
.L_37:
        /*0058*/ 	.byte	0x04, 0x17
        /*005a*/ 	.short	(.L_39 - .L_38)
.L_38:
        /*005c*/ 	.word	0x00000000
        /*0060*/ 	.short	0x0002
        /*0062*/ 	.short	0x0010
        /*0064*/ 	.byte	0x00, 0xf5, 0x21, 0x00


	//----- nvinfo : EIATTR_KPARAM_INFO
	.align		4
.L_39:
        /*0068*/ 	.byte	0x04, 0x17
        /*006a*/ 	.short	(.L_41 - .L_40)
.L_40:
        /*006c*/ 	.word	0x00000000
        /*0070*/ 	.short	0x0001
        /*0072*/ 	.short	0x0008
        /*0074*/ 	.byte	0x00, 0xf5, 0x21, 0x00


	//----- nvinfo : EIATTR_KPARAM_INFO
	.align		4
.L_41:
        /*0078*/ 	.byte	0x04, 0x17
        /*007a*/ 	.short	(.L_43 - .L_42)
.L_42:
        /*007c*/ 	.word	0x00000000
        /*0080*/ 	.short	0x0000
        /*0082*/ 	.short	0x0000
        /*0084*/ 	.byte	0x00, 0xf0, 0x11, 0x00


	//----- nvinfo : EIATTR_SPARSE_MMA_MASK
	.align		4
.L_43:
        /*0088*/ 	.byte	0x03, 0x50
        /*008a*/ 	.short	0x0000


	//----- nvinfo : EIATTR_MAXREG_COUNT
	.align		4
        /*008c*/ 	.byte	0x03, 0x1b
        /*008e*/ 	.short	0x00ff


	//----- nvinfo : EIATTR_NUM_BARRIERS
	.align		4
        /*0090*/ 	.byte	0x02, 0x4c
        /*0092*/ 	.byte	0x01
	.zero		1


	//----- nvinfo : EIATTR_MERCURY_ISA_VERSION
	.align		4
        /*0094*/ 	.byte	0x03, 0x5f
        /*0096*/ 	.short	0x0101


	//----- nvinfo : EIATTR_VRC_CTA_INIT_COUNT
	.align		4
        /*0098*/ 	.byte	0x02, 0x4a
	.zero		1
	.zero		1


	//----- nvinfo : EIATTR_EXIT_INSTR_OFFSETS
	.align		4
        /*009c*/ 	.byte	0x04, 0x1c
        /*009e*/ 	.short	(.L_45 - .L_44)


	//   ....[0]....
.L_44:
        /*00a0*/ 	.word	0x00001580


	//   ....[1]....
        /*00a4*/ 	.word	0x00001620


	//----- nvinfo : EIATTR_CRS_STACK_SIZE
	.align		4
.L_45:
        /*00a8*/ 	.byte	0x04, 0x1e
        /*00aa*/ 	.short	(.L_47 - .L_46)
.L_46:
        /*00ac*/ 	.word	0x00000000


	//----- nvinfo : EIATTR_CBANK_PARAM_SIZE
	.align		4
.L_47:
        /*00b0*/ 	.byte	0x03, 0x19
        /*00b2*/ 	.short	0x0040


	//----- nvinfo : EIATTR_PARAM_CBANK
	.align		4
        /*00b4*/ 	.byte	0x04, 0x0a
        /*00b6*/ 	.short	(.L_49 - .L_48)
	.align		4
.L_48:
        /*00b8*/ 	.word	index@(.nv.constant0._Z23compute_initial_acc_soaiPKdS0_S0_S0_PdS1_S1_)
        /*00bc*/ 	.short	0x0380
        /*00be*/ 	.short	0x0040


	//----- nvinfo : EIATTR_SW_WAR
	.align		4
.L_49:
        /*00c0*/ 	.byte	0x04, 0x36
        /*00c2*/ 	.short	(.L_51 - .L_50)
.L_50:
        /*00c4*/ 	.word	0x00000008
.L_51:


//--------------------- .nv.info._Z18leapfrog_step2_soaidPKdS0_S0_S0_PdS1_S1_S1_S1_S1_ --------------------------
	.section	.nv.info._Z18leapfrog_step2_soaidPKdS0_S0_S0_PdS1_S1_S1_S1_S1_,"",@"SHT_CUDA_INFO"
	.sectionflags	@""
	.align	4


	//----- nvinfo : EIATTR_CUDA_API_VERSION
	.align		4
        /*0000*/ 	.byte	0x04, 0x37
        /*0002*/ 	.short	(.L_53 - .L_52)
.L_52:
        /*0004*/ 	.word	0x00000082


	//----- nvinfo : EIATTR_KPARAM_INFO
	.align		4
.L_53:
        /*0008*/ 	.byte	0x04, 0x17
        /*000a*/ 	.short	(.L_55 - .L_54)
.L_54:
        /*000c*/ 	.word	0x00000000
        /*0010*/ 	.short	0x000b
        /*0012*/ 	.short	0x0058
        /*0014*/ 	.byte	0x00, 0xf5, 0x21, 0x00


	//----- nvinfo : EIATTR_KPARAM_INFO
	.align		4
.L_55:
        /*0018*/ 	.byte	0x04, 0x17
        /*001a*/ 	.short	(.L_57 - .L_56)
.L_56:
        /*001c*/ 	.word	0x00000000
        /*0020*/ 	.short	0x000a
        /*0022*/ 	.short	0x0050
        /*0024*/ 	.byte	0x00, 0xf5, 0x21, 0x00


	//----- nvinfo : EIATTR_KPARAM_INFO
	.align		4
.L_57:
        /*0028*/ 	.byte	0x04, 0x17
        /*002a*/ 	.short	(.L_59 - .L_58)
.L_58:
        /*002c*/ 	.word	0x00000000
        /*0030*/ 	.short	0x0009
        /*0032*/ 	.short	0x0048
        /*0034*/ 	.byte	0x00, 0xf5, 0x21, 0x00


	//----- nvinfo : EIATTR_KPARAM_INFO
	.align		4
.L_59:
        /*0038*/ 	.byte	0x04, 0x17
        /*003a*/ 	.short	(.L_61 - .L_60)
.L_60:
        /*003c*/ 	.word	0x00000000
        /*0040*/ 	.short	0x0008
        /*0042*/ 	.short	0x0040
        /*0044*/ 	.byte	0x00, 0xf5, 0x21, 0x00


	//----- nvinfo : EIATTR_KPARAM_INFO
	.align		4
.L_61:
        /*0048*/ 	.byte	0x04, 0x17
        /*004a*/ 	.short	(.L_63 - .L_62)
.L_62:
        /*004c*/ 	.word	0x00000000
        /*0050*/ 	.short	0x0007
        /*0052*/ 	.short	0x0038
        /*0054*/ 	.byte	0x00, 0xf5, 0x21, 0x00


	//----- nvinfo : EIATTR_KPARAM_INFO
	.align		4
.L_63:
        /*0058*/ 	.byte	0x04, 0x17
        /*005a*/ 	.short	(.L_65 - .L_64)
.L_64:
        /*005c*/ 	.word	0x00000000
        /*0060*/ 	.short	0x0006
        /*0062*/ 	.short	0x0030
        /*0064*/ 	.byte	0x00, 0xf5, 0x21, 0x00


	//----- nvinfo : EIATTR_KPARAM_INFO
	.align		4
.L_65:
        /*0068*/ 	.byte	0x04, 0x17
        /*006a*/ 	.short	(.L_67 - .L_66)
.L_66:
        /*006c*/ 	.word	0x00000000
        /*0070*/ 	.short	0x0005
        /*0072*/ 	.short	0x0028
        /*0074*/ 	.byte	0x00, 0xf5, 0x21, 0x00


	//----- nvinfo : EIATTR_KPARAM_INFO
	.align		4
.L_67:
        /*0078*/ 	.byte	0x04, 0x17
        /*007a*/ 	.short	(.L_69 - .L_68)
.L_68:
        /*007c*/ 	.word	0x00000000
        /*0080*/ 	.short	0x0004
        /*0082*/ 	.short	0x0020
        /*0084*/ 	.byte	0x00, 0xf5, 0x21, 0x00


	//----- nvinfo : EIATTR_KPARAM_INFO
	.align		4
.L_69:
        /*0088*/ 	.byte	0x04, 0x17
        /*008a*/ 	.short	(.L_71 - .L_70)
.L_70:
        /*008c*/ 	.word	0x00000000
        /*0090*/ 	.short	0x0003
        /*0092*/ 	.short	0x0018
        /*0094*/ 	.byte	0x00, 0xf5, 0x21, 0x00


	//----- nvinfo : EIATTR_KPARAM_INFO
	.align		4
.L_71:
        /*0098*/ 	.byte	0x04, 0x17
        /*009a*/ 	.short	(.L_73 - .L_72)
.L_72:
        /*009c*/ 	.word	0x00000000
        /*00a0*/ 	.short	0x0002
        /*00a2*/ 	.short	0x0010
        /*00a4*/ 	.byte	0x00, 0xf5, 0x21, 0x00


	//----- nvinfo : EIATTR_KPARAM_INFO
	.align		4
.L_73:
        /*00a8*/ 	.byte	0x04, 0x17
        /*00aa*/ 	.short	(.L_75 - .L_74)
.L_74:
        /*00ac*/ 	.word	0x00000000
        /*00b0*/ 	.short	0x0001
        /*00b2*/ 	.short	0x0008
        /*00b4*/ 	.byte	0x00, 0xf0, 0x21, 0x00


	//----- nvinfo : EIATTR_KPARAM_INFO
	.align		4
.L_75:
        /*00b8*/ 	.byte	0x04, 0x17
        /*00ba*/ 	.short	(.L_77 - .L_76)
.L_76:
        /*00bc*/ 	.word	0x00000000
        /*00c0*/ 	.short	0x0000
        /*00c2*/ 	.short	0x0000
        /*00c4*/ 	.byte	0x00, 0xf0, 0x11, 0x00


	//----- nvinfo : EIATTR_SPARSE_MMA_MASK
	.align		4
.L_77:
        /*00c8*/ 	.byte	0x03, 0x50
        /*00ca*/ 	.short	0x0000


	//----- nvinfo : EIATTR_MAXREG_COUNT
	.align		4
        /*00cc*/ 	.byte	0x03, 0x1b
        /*00ce*/ 	.short	0x00ff


	//----- nvinfo : EIATTR_NUM_BARRIERS
	.align		4
        /*00d0*/ 	.byte	0x02, 0x4c
        /*00d2*/ 	.byte	0x01
	.zero		1


	//----- nvinfo : EIATTR_MERCURY_ISA_VERSION
	.align		4
        /*00d4*/ 	.byte	0x03, 0x5f
        /*00d6*/ 	.short	0x0101


	//----- nvinfo : EIATTR_VRC_CTA_INIT_COUNT
	.align		4
        /*00d8*/ 	.byte	0x02, 0x4a
	.zero		1
	.zero		1


	//----- nvinfo : EIATTR_EXIT_INSTR_OFFSETS
	.align		4
        /*00dc*/ 	.byte	0x04, 0x1c
        /*00de*/ 	.short	(.L_79 - .L_78)


	//   ....[0]....
.L_78:
        /*00e0*/ 	.word	0x00001580


	//   ....[1]....
        /*00e4*/ 	.word	0x00001750


	//----- nvinfo : EIATTR_CRS_STACK_SIZE
	.align		4
.L_79:
        /*00e8*/ 	.byte	0x04, 0x1e
        /*00ea*/ 	.short	(.L_81 - .L_80)
.L_80:
        /*00ec*/ 	.word	0x00000000


	//----- nvinfo : EIATTR_CBANK_PARAM_SIZE
	.align		4
.L_81:
        /*00f0*/ 	.byte	0x03, 0x19
        /*00f2*/ 	.short	0x0060


	//----- nvinfo : EIATTR_PARAM_CBANK
	.align		4
        /*00f4*/ 	.byte	0x04, 0x0a
        /*00f6*/ 	.short	(.L_83 - .L_82)
	.align		4
.L_82:
        /*00f8*/ 	.word	index@(.nv.constant0._Z18leapfrog_step2_soaidPKdS0_S0_S0_PdS1_S1_S1_S1_S1_)
        /*00fc*/ 	.short	0x0380
        /*00fe*/ 	.short	0x0060


	//----- nvinfo : EIATTR_SW_WAR
	.align		4
.L_83:
        /*0100*/ 	.byte	0x04, 0x36
        /*0102*/ 	.short	(.L_85 - .L_84)
.L_84:
        /*0104*/ 	.word	0x00000008
.L_85:


//--------------------- .nv.info._Z18leapfrog_step1_soaidPdS_S_S_S_S_PKdS1_S1_ --------------------------
	.section	.nv.info._Z18leapfrog_step1_soaidPdS_S_S_S_S_PKdS1_S1_,"",@"SHT_CUDA_INFO"
	.sectionflags	@""
	.align	4


	//----- nvinfo : EIATTR_CUDA_API_VERSION
	.align		4
        /*0000*/ 	.byte	0x04, 0x37
        /*0002*/ 	.short	(.L_87 - .L_86)
.L_86:
        /*0004*/ 	.word	0x00000082


	//----- nvinfo : EIATTR_KPARAM_INFO
	.align		4
.L_87:
        /*0008*/ 	.byte	0x04, 0x17
        /*000a*/ 	.short	(.L_89 - .L_88)
.L_88:
        /*000c*/ 	.word	0x00000000
        /*0010*/ 	.short	0x000a
        /*0012*/ 	.short	0x0050
        /*0014*/ 	.byte	0x00, 0xf5, 0x21, 0x00


	//----- nvinfo : EIATTR_KPARAM_INFO
	.align		4
.L_89:
        /*0018*/ 	.byte	0x04, 0x17
        /*001a*/ 	.short	(.L_91 - .L_90)
.L_90:
        /*001c*/ 	.word	0x00000000
        /*0020*/ 	.short	0x0009
        /*0022*/ 	.short	0x0048
        /*0024*/ 	.byte	0x00, 0xf5, 0x21, 0x00


	//----- nvinfo : EIATTR_KPARAM_INFO
	.align		4
.L_91:
        /*0028*/ 	.byte	0x04, 0x17
        /*002a*/ 	.short	(.L_93 - .L_92)
.L_92:
        /*002c*/ 	.word	0x00000000
        /*0030*/ 	.short	0x0008
        /*0032*/ 	.short	0x0040
        /*0034*/ 	.byte	0x00, 0xf5, 0x21, 0x00


	//----- nvinfo : EIATTR_KPARAM_INFO
	.align		4
.L_93:
        /*0038*/ 	.byte	0x04, 0x17
        /*003a*/ 	.short	(.L_95 - .L_94)
.L_94:
        /*003c*/ 	.word	0x00000000
        /*0040*/ 	.short	0x0007
        /*0042*/ 	.short	0x0038
        /*0044*/ 	.byte	0x00, 0xf5, 0x21, 0x00


	//----- nvinfo : EIATTR_KPARAM_INFO
	.align		4
.L_95:
        /*0048*/ 	.byte	0x04, 0x17
        /*004a*/ 	.short	(.L_97 - .L_96)
.L_96:
        /*004c*/ 	.word	0x00000000
        /*0050*/ 	.short	0x0006
        /*0052*/ 	.short	0x0030
        /*0054*/ 	.byte	0x00, 0xf5, 0x21, 0x00


	//----- nvinfo : EIATTR_KPARAM_INFO
	.align		4
.L_97:
        /*0058*/ 	.byte	0x04, 0x17
        /*005a*/ 	.short	(.L_99 - .L_98)
.L_98:
        /*005c*/ 	.word	0x00000000
        /*0060*/ 	.short	0x0005
        /*0062*/ 	.short	0x0028
        /*0064*/ 	.byte	0x00, 0xf5, 0x21, 0x00


	//----- nvinfo : EIATTR_KPARAM_INFO
	.align		4
.L_99:
        /*0068*/ 	.byte	0x04, 0x17
        /*006a*/ 	.short	(.L_101 - .L_100)
.L_100:
        /*006c*/ 	.word	0x00000000
        /*0070*/ 	.short	0x0004
        /*0072*/ 	.short	0x0020
        /*0074*/ 	.byte	0x00, 0xf5, 0x21, 0x00


	//----- nvinfo : EIATTR_KPARAM_INFO
	.align		4
.L_101:
        /*0078*/ 	.byte	0x04, 0x17
        /*007a*/ 	.short	(.L_103 - .L_102)
.L_102:
        /*007c*/ 	.word	0x00000000
        /*0080*/ 	.short	0x0003
        /*0082*/ 	.short	0x0018
        /*0084*/ 	.byte	0x00, 0xf5, 0x21, 0x00


	//----- nvinfo : EIATTR_KPARAM_INFO
	.align		4
.L_103:
        /*0088*/ 	.byte	0x04, 0x17
        /*008a*/ 	.short	(.L_105 - .L_104)
.L_104:
        /*008c*/ 	.word	0x00000000
        /*0090*/ 	.short	0x0002
        /*0092*/ 	.short	0x0010
        /*0094*/ 	.byte	0x00, 0xf5, 0x21, 0x00


	//----- nvinfo : EIATTR_KPARAM_INFO
	.align		4
.L_105:
        /*0098*/ 	.byte	0x04, 0x17
        /*009a*/ 	.short	(.L_107 - .L_106)
.L_106:
        /*009c*/ 	.word	0x00000000
        /*00a0*/ 	.short	0x0001
        /*00a2*/ 	.short	0x0008
        /*00a4*/ 	.byte	0x00, 0xf0, 0x21, 0x00


	//----- nvinfo : EIATTR_KPARAM_INFO
	.align		4
.L_107:
        /*00a8*/ 	.byte	0x04, 0x17
        /*00aa*/ 	.short	(.L_109 - .L_108)
.L_108:
        /*00ac*/ 	.word	0x00000000
        /*00b0*/ 	.short	0x0000
        /*00b2*/ 	.short	0x0000
        /*00b4*/ 	.byte	0x00, 0xf0, 0x11, 0x00


	//----- nvinfo : EIATTR_SPARSE_MMA_MASK
	.align		4
.L_109:
        /*00b8*/ 	.byte	0x03, 0x50
        /*00ba*/ 	.short	0x0000


	//----- nvinfo : EIATTR_MAXREG_COUNT
	.align		4
        /*00bc*/ 	.byte	0x03, 0x1b
        /*00be*/ 	.short	0x00ff


	//----- nvinfo : EIATTR_MERCURY_ISA_VERSION
	.align		4
        /*00c0*/ 	.byte	0x03, 0x5f
        /*00c2*/ 	.short	0x0101


	//----- nvinfo : EIATTR_VRC_CTA_INIT_COUNT
	.align		4
        /*00c4*/ 	.byte	0x02, 0x4a
	.zero		1
	.zero		1


	//----- nvinfo : EIATTR_EXIT_INSTR_OFFSETS
	.align		4
        /*00c8*/ 	.byte	0x04, 0x1c
        /*00ca*/ 	.short	(.L_111 - .L_110)


	//   ....[0]....
.L_110:
        /*00cc*/ 	.word	0x00000070


	//   ....[1]....
        /*00d0*/ 	.word	0x00000340


	//----- nvinfo : EIATTR_CBANK_PARAM_SIZE
	.align		4
.L_111:
        /*00d4*/ 	.byte	0x03, 0x19
        /*00d6*/ 	.short	0x0058


	//----- nvinfo : EIATTR_PARAM_CBANK
	.align		4
        /*00d8*/ 	.byte	0x04, 0x0a
        /*00da*/ 	.short	(.L_113 - .L_112)
	.align		4
.L_112:
        /*00dc*/ 	.word	index@(.nv.constant0._Z18leapfrog_step1_soaidPdS_S_S_S_S_PKdS1_S1_)
        /*00e0*/ 	.short	0x0380
        /*00e2*/ 	.short	0x0058


	//----- nvinfo : EIATTR_SW_WAR
	.align		4
.L_113:
        /*00e4*/ 	.byte	0x04, 0x36
        /*00e6*/ 	.short	(.L_115 - .L_114)
.L_114:
        /*00e8*/ 	.word	0x00000008
.L_115:


//--------------------- .nv.callgraph             --------------------------
	.section	.nv.callgraph,"",@"SHT_CUDA_CALLGRAPH"
	.align	4
	.sectionentsize	8
	.align		4
        /*0000*/ 	.word	0x00000000
	.align		4
        /*0004*/ 	.word	0xffffffff
	.align		4
        /*0008*/ 	.word	0x00000000
	.align		4
        /*000c*/ 	.word	0xfffffffe
	.align		4
        /*0010*/ 	.word	0x00000000
	.align		4
        /*0014*/ 	.word	0xfffffffd
	.align		4
        /*0018*/ 	.word	0x00000000
	.align		4
        /*001c*/ 	.word	0xfffffffc


//--------------------- .text._Z23compute_initial_acc_soaiPKdS0_S0_S0_PdS1_S1_ --------------------------
	.section	.text._Z23compute_initial_acc_soaiPKdS0_S0_S0_PdS1_S1_,"ax",@progbits
	.align	128
        .global         _Z23compute_initial_acc_soaiPKdS0_S0_S0_PdS1_S1_
        .type           _Z23compute_initial_acc_soaiPKdS0_S0_S0_PdS1_S1_,@function
        .size           _Z23compute_initial_acc_soaiPKdS0_S0_S0_PdS1_S1_,(.L_x_66 - _Z23compute_initial_acc_soaiPKdS0_S0_S0_PdS1_S1_)
        .other          _Z23compute_initial_acc_soaiPKdS0_S0_S0_PdS1_S1_,@"STO_CUDA_ENTRY STV_DEFAULT"
_Z23compute_initial_acc_soaiPKdS0_S0_S0_PdS1_S1_:
.text._Z23compute_initial_acc_soaiPKdS0_S0_S0_PdS1_S1_:
[----:B------:R-:W-:Y:S01]  /*0000*/  LDC R1, c[0x0][0x37c] ;  /* 0x0000df00ff017b82 */ /* 0x000fe20000000800 */
[----:B------:R-:W0:Y:S07]  /*0010*/  S2R R2, SR_TID.X ;  /* 0x0000000000027919 */ /* 0x000e2e0000002100 */
[----:B------:R-:W0:Y:S01]  /*0020*/  S2UR UR4, SR_CTAID.X ;  /* 0x00000000000479c3 */ /* 0x000e220000002500 */
[----:B------:R-:W1:Y:S01]  /*0030*/  LDCU UR9, c[0x0][0x380] ;  /* 0x00007000ff0977ac */ /* 0x000e620008000800 */
[----:B------:R-:W-:Y:S01]  /*0040*/  BSSY.RECONVERGENT B0, `(.L_x_0) ;  /* 0x000000f000007945 */ /* 0x000fe20003800200 */
[----:B------:R-:W2:Y:S05]  /*0050*/  LDCU.64 UR10, c[0x0][0x358] ;  /* 0x00006b00ff0a77ac */ /* 0x000eaa0008000a00 */
[----:B------:R-:W0:Y:S02]  /*0060*/  LDC R3, c[0x0][0x360] ;  /* 0x0000d800ff037b82 */ /* 0x000e240000000800 */
[----:B0-----:R-:W-:-:S05]  /*0070*/  IMAD R0, R3, UR4, R2 ;  /* 0x0000000403007c24 */ /* 0x001fca000f8e0202 */
[----:B-1----:R-:W-:-:S13]  /*0080*/  ISETP.GE.AND P0, PT, R0, UR9, PT ;  /* 0x0000000900007c0c */ /* 0x002fda000bf06270 */
[----:B--2---:R-:W-:Y:S05]  /*0090*/  @P0 BRA `(.L_x_1) ;  /* 0x0000000000240947 */ /* 0x004fea0003800000 */
[----:B------:R-:W0:Y:S08]  /*00a0*/  LDC.64 R46, c[0x0][0x388] ;  /* 0x0000e200ff2e7b82 */ /* 0x000e300000000a00 */
[----:B------:R-:W1:Y:S08]  /*00b0*/  LDC.64 R14, c[0x0][0x390] ;  /* 0x0000e400ff0e7b82 */ /* 0x000e700000000a00 */
[----:B------:R-:W2:Y:S01]  /*00c0*/  LDC.64 R12, c[0x0][0x398] ;  /* 0x0000e600ff0c7b82 */ /* 0x000ea20000000a00 */
[----:B0-----:R-:W-:-:S06]  /*00d0*/  IMAD.WIDE R46, R0, 0x8, R46 ;  /* 0x00000008002e7825 */ /* 0x001fcc00078e022e */
[----:B------:R-:W5:Y:S01]  /*00e0*/  LDG.E.64.CONSTANT R46, desc[UR10][R46.64] ;  /* 0x0000000a2e2e7981 */ /* 0x000f62000c1e9b00 */
[----:B-1----:R-:W-:-:S06]  /*00f0*/  IMAD.WIDE R14, R0, 0x8, R14 ;  /* 0x00000008000e7825 */ /* 0x002fcc00078e020e */
[----:B------:R-:W5:Y:S01]  /*0100*/  LDG.E.64.CONSTANT R14, desc[UR10][R14.64] ;  /* 0x0000000a0e0e7981 */ /* 0x000f62000c1e9b00 */
[----:B--2---:R-:W-:-:S06]  /*0110*/  IMAD.WIDE R12, R0, 0x8, R12 ;  /* 0x00000008000c7825 */ /* 0x004fcc00078e020c */
[----:B------:R-:W5:Y:S02]  /*0120*/  LDG.E.64.CONSTANT R12, desc[UR10][R12.64] ;  /* 0x0000000a0c0c7981 */ /* 0x000f64000c1e9b00 */
.L_x_1:
[----:B------:R-:W-:Y:S05]  /*0130*/  BSYNC.RECONVERGENT B0 ;  /* 0x0000000000007941 */ /* 0x000fea0003800200 */
.L_x_0:
[----:B------:R-:W-:Y:S01]  /*0140*/  UISETP.GE.AND UP0, UPT, UR9, 0x1, UPT ;  /* 0x000000010900788c */ /* 0x000fe2000bf06270 */
[----:B------:R-:W-:Y:S02]  /*0150*/  CS2R R34, SRZ ;  /* 0x0000000000227805 */ /* 0x000fe4000001ff00 */
[----:B------:R-:W-:Y:S02]  /*0160*/  CS2R R26, SRZ ;  /* 0x00000000001a7805 */ /* 0x000fe4000001ff00 */
[----:B------:R-:W-:-:S04]  /*0170*/  CS2R R30, SRZ ;  /* 0x00000000001e7805 */ /* 0x000fc8000001ff00 */
[----:B------:R-:W-:Y:S05]  /*0180*/  BRA.U !UP0, `(.L_x_2) ;  /* 0x0000001108f47547 */ /* 0x000fea000b800000 */
[----:B------:R-:W0:Y:S01]  /*0190*/  S2UR UR7, SR_CgaCtaId ;  /* 0x00000000000779c3 */ /* 0x000e220000008800 */
[----:B------:R-:W-:Y:S01]  /*01a0*/  UMOV UR5, 0x400 ;  /* 0x0000040000057882 */ /* 0x000fe20000000000 */
[----:B------:R-:W-:Y:S01]  /*01b0*/  UIADD3 UR4, UPT, UPT, UR9, 0xff, URZ ;  /* 0x000000ff09047890 */ /* 0x000fe2000fffe0ff */
[----:B------:R-:W-:Y:S01]  /*01c0*/  IMAD.MOV.U32 R3, RZ, RZ, RZ ;  /* 0x000000ffff037224 */ /* 0x000fe200078e00ff */
[----:B------:R-:W-:Y:S01]  /*01d0*/  UIADD3 UR6, UPT, UPT, UR5, 0x800, URZ ;  /* 0x0000080005067890 */ /* 0x000fe2000fffe0ff */
[----:B------:R-:W-:Y:S02]  /*01e0*/  CS2R R30, SRZ ;  /* 0x00000000001e7805 */ /* 0x000fe4000001ff00 */
[----:B------:R-:W-:Y:S02]  /*01f0*/  CS2R R26, SRZ ;  /* 0x00000000001a7805 */ /* 0x000fe4000001ff00 */
[----:B------:R-:W-:Y:S01]  /*0200*/  CS2R R34, SRZ ;  /* 0x0000000000227805 */ /* 0x000fe2000001ff00 */
[----:B------:R-:W-:-:S02]  /*0210*/  USHF.R.U32.HI UR4, URZ, 0x8, UR4 ;  /* 0x00000008ff047899 */ /* 0x000fc40008011604 */
[----:B0-----:R-:W-:Y:S02]  /*0220*/  ULEA UR8, UR7, UR5, 0x18 ;  /* 0x0000000507087291 */ /* 0x001fe4000f8ec0ff */
[----:B------:R-:W-:Y:S02]  /*0230*/  UIADD3 UR5, UPT, UPT, UR5, 0x1000, URZ ;  /* 0x0000100005057890 */ /* 0x000fe4000fffe0ff */
[----:B------:R-:W-:Y:S02]  /*0240*/  ULEA UR6, UR7, UR6, 0x18 ;  /* 0x0000000607067291 */ /* 0x000fe4000f8ec0ff */
[----:B------:R-:W-:Y:S01]  /*0250*/  ULEA UR5, UR7, UR5, 0x18 ;  /* 0x0000000507057291 */ /* 0x000fe2000f8ec0ff */
[----:B------:R-:W-:-:S03]  /*0260*/  LEA R5, R2, UR8, 0x3 ;  /* 0x0000000802057c11 */ /* 0x000fc6000f8e18ff */
[C---:B------:R-:W-:Y:S02]  /*0270*/  LEA R6, R2.reuse, UR6, 0x3 ;  /* 0x0000000602067c11 */ /* 0x040fe4000f8e18ff */
[----:B------:R-:W-:-:S07]  /*0280*/  LEA R7, R2, UR5, 0x3 ;  /* 0x0000000502077c11 */ /* 0x000fce000f8e18ff */
.L_x_22:
[----:B0-----:R-:W0:Y:S01]  /*0290*/  LDCU UR7, c[0x0][0x380] ;  /* 0x00007000ff0777ac */ /* 0x001e220008000800 */
[----:B------:R-:W-:Y:S01]  /*02a0*/  IMAD R21, R3, 0x100, R2 ;  /* 0x0000010003157824 */ /* 0x000fe200078e0202 */
[----:B------:R-:W1:Y:S08]  /*02b0*/  LDC.64 R10, c[0x0][0x390] ;  /* 0x0000e400ff0a7b82 */ /* 0x000e700000000a00 */
[----:B------:R-:W2:Y:S01]  /*02c0*/  LDC.64 R16, c[0x0][0x398] ;  /* 0x0000e600ff107b82 */ /* 0x000ea20000000a00 */
[----:B0-----:R-:W-:-:S13]  /*02d0*/  ISETP.GE.AND P0, PT, R21, UR7, PT ;  /* 0x0000000715007c0c */ /* 0x001fda000bf06270 */
[----:B------:R-:W0:Y:S01]  /*02e0*/  @!P0 LDC.64 R8, c[0x0][0x388] ;  /* 0x0000e200ff088b82 */ /* 0x000e220000000a00 */
[----:B-1----:R-:W-:-:S04]  /*02f0*/  @!P0 IMAD.WIDE R10, R21, 0x8, R10 ;  /* 0x00000008150a8825 */ /* 0x002fc800078e020a */
[C---:B--2---:R-:W-:Y:S02]  /*0300*/  @!P0 IMAD.WIDE R16, R21.reuse, 0x8, R16 ;  /* 0x0000000815108825 */ /* 0x044fe400078e0210 */
[----:B------:R-:W2:Y:S01]  /*0310*/  @!P0 LDG.E.64.CONSTANT R10, desc[UR10][R10.64] ;  /* 0x0000000a0a0a8981 */ /* 0x000ea2000c1e9b00 */
[----:B------:R-:W1:Y:S03]  /*0320*/  @!P0 LDC.64 R18, c[0x0][0x3a0] ;  /* 0x0000e800ff128b82 */ /* 0x000e660000000a00 */
[----:B------:R-:W3:Y:S01]  /*0330*/  @!P0 LDG.E.64.CONSTANT R16, desc[UR10][R16.64] ;  /* 0x0000000a10108981 */ /* 0x000ee2000c1e9b00 */
[----:B0-----:R-:W-:-:S06]  /*0340*/  @!P0 IMAD.WIDE R8, R21, 0x8, R8 ;  /* 0x0000000815088825 */ /* 0x001fcc00078e0208 */
[----:B------:R-:W4:Y:S01]  /*0350*/  @!P0 LDG.E.64.CONSTANT R8, desc[UR10][R8.64] ;  /* 0x0000000a08088981 */ /* 0x000f22000c1e9b00 */
[----:B-1----:R-:W-:-:S05]  /*0360*/  @!P0 IMAD.WIDE R18, R21, 0x8, R18 ;  /* 0x0000000815128825 */ /* 0x002fca00078e0212 */
[----:B------:R-:W3:Y:S01]  /*0370*/  @!P0 LDG.E.64.CONSTANT R20, desc[UR10][R18.64] ;  /* 0x0000000a12148981 */ /* 0x000ee2000c1e9b00 */
[----:B------:R-:W0:Y:S01]  /*0380*/  S2UR UR6, SR_CgaCtaId ;  /* 0x00000000000679c3 */ /* 0x000e220000008800 */
[----:B------:R-:W-:Y:S02]  /*0390*/  UMOV UR5, 0x400 ;  /* 0x0000040000057882 */ /* 0x000fe40000000000 */
[----:B------:R-:W-:Y:S01]  /*03a0*/  UIADD3 UR5, UPT, UPT, UR5, 0x1800, URZ ;  /* 0x0000180005057890 */ /* 0x000fe2000fffe0ff */
[----:B------:R-:W-:Y:S01]  /*03b0*/  ISETP.GE.AND P1, PT, R0, UR7, PT ;  /* 0x0000000700007c0c */ /* 0x000fe2000bf26270 */
[----:B------:R-:W-:Y:S01]  /*03c0*/  VIADD R3, R3, 0x1 ;  /* 0x0000000103037836 */ /* 0x000fe20000000000 */
[----:B------:R-:W-:Y:S01]  /*03d0*/  BSSY.RECONVERGENT B0, `(.L_x_3) ;  /* 0x0000116000007945 */ /* 0x000fe20003800200 */
[----:B0-----:R-:W-:-:S06]  /*03e0*/  ULEA UR5, UR6, UR5, 0x18 ;  /* 0x0000000506057291 */ /* 0x001fcc000f8ec0ff */
[----:B------:R-:W-:Y:S01]  /*03f0*/  LEA R23, R2, UR5, 0x3 ;  /* 0x0000000502177c11 */ /* 0x000fe2000f8e18ff */
[----:B----4-:R0:W-:Y:S04]  /*0400*/  @!P0 STS.64 [R5], R8 ;  /* 0x0000000805008388 */ /* 0x0101e80000000a00 */
[----:B--2---:R0:W-:Y:S01]  /*0410*/  @!P0 STS.64 [R6], R10 ;  /* 0x0000000a06008388 */ /* 0x0041e20000000a00 */
[----:B------:R-:W-:-:S03]  /*0420*/  @P0 CS2R R20, SRZ ;  /* 0x0000000000140805 */ /* 0x000fc6000001ff00 */
[----:B---3--:R0:W-:Y:S04]  /*0430*/  @!P0 STS.64 [R7], R16 ;  /* 0x0000001007008388 */ /* 0x0081e80000000a00 */
[----:B------:R0:W-:Y:S04]  /*0440*/  @P0 STS.64 [R5], RZ ;  /* 0x000000ff05000388 */ /* 0x0001e80000000a00 */
[----:B------:R0:W-:Y:S04]  /*0450*/  @P0 STS.64 [R6], RZ ;  /* 0x000000ff06000388 */ /* 0x0001e80000000a00 */
[----:B------:R0:W-:Y:S04]  /*0460*/  @P0 STS.64 [R7], RZ ;  /* 0x000000ff07000388 */ /* 0x0001e80000000a00 */
[----:B------:R0:W-:Y:S01]  /*0470*/  STS.64 [R23], R20 ;  /* 0x0000001417007388 */ /* 0x0001e20000000a00 */
[----:B------:R-:W-:Y:S01]  /*0480*/  BAR.SYNC.DEFER_BLOCKING 0x0 ;  /* 0x0000000000007b1d */ /* 0x000fe20000010000 */
[----:B------:R-:W-:-:S05]  /*0490*/  ISETP.NE.AND P0, PT, R3, UR4, PT ;  /* 0x0000000403007c0c */ /* 0x000fca000bf05270 */
[----:B------:R-:W-:Y:S08]  /*04a0*/  @P1 BRA `(.L_x_4) ;  /* 0x0000001000201947 */ /* 0x000ff00003800000 */
[----:B------:R-:W-:Y:S01]  /*04b0*/  UIADD3 UR6, UPT, UPT, UR5, 0x10, URZ ;  /* 0x0000001005067890 */ /* 0x000fe2000fffe0ff */
[----:B0-----:R-:W-:-:S05]  /*04c0*/  HFMA2 R8, -RZ, RZ, 0, 9.5367431640625e-07 ;  /* 0x00000010ff087431 */ /* 0x001fca00000001ff */
[----:B------:R-:W-:-:S07]  /*04d0*/  IMAD.U32 R9, RZ, RZ, UR6 ;  /* 0x00000006ff097e24 */ /* 0x000fce000f8e00ff */
.L_x_21:
[----:B------:R-:W0:Y:S01]  /*04e0*/  S2UR UR7, SR_CgaCtaId ;  /* 0x00000000000779c3 */ /* 0x000e220000008800 */
[----:B------:R-:W-:Y:S01]  /*04f0*/  UMOV UR6, 0x400 ;  /* 0x0000040000067882 */ /* 0x000fe20000000000 */
[----:B------:R-:W-:Y:S01]  /*0500*/  UMOV UR12, 0xd2f1a9fc ;  /* 0xd2f1a9fc000c7882 */ /* 0x000fe20000000000 */
[----:B------:R-:W-:Y:S01]  /*0510*/  UIADD3 UR8, UPT, UPT, UR6, 0x800, URZ ;  /* 0x0000080006087890 */ /* 0x000fe2000fffe0ff */
[----:B------:R-:W-:Y:S01]  /*0520*/  IMAD.MOV.U32 R20, RZ, RZ, 0x0 ;  /* 0x00000000ff147424 */ /* 0x000fe200078e00ff */
[----:B------:R-:W-:Y:S01]  /*0530*/  UMOV UR13, 0x3f50624d ;  /* 0x3f50624d000d7882 */ /* 0x000fe20000000000 */
[----:B------:R-:W-:Y:S01]  /*0540*/  MOV R21, 0x3fd80000 ;  /* 0x3fd8000000157802 */ /* 0x000fe20000000f00 */
[----:B------:R-:W-:Y:S01]  /*0550*/  LDS.64 R32, [R9+-0x10] ;  /* 0xfffff00009207984 */ /* 0x000fe20000000a00 */
[----:B------:R-:W-:Y:S01]  /*0560*/  BSSY.RECONVERGENT B1, `(.L_x_5) ;  /* 0x0000026000017945 */ /* 0x000fe20003800200 */
[----:B0-----:R-:W-:Y:S02]  /*0570*/  ULEA UR8, UR7, UR8, 0x18 ;  /* 0x0000000807087291 */ /* 0x001fe4000f8ec0ff */
[----:B------:R-:W-:-:S02]  /*0580*/  ULEA UR14, UR7, UR6, 0x18 ;  /* 0x00000006070e7291 */ /* 0x000fc4000f8ec0ff */
[----:B------:R-:W-:-:S04]  /*0590*/  UIADD3 UR6, UPT, UPT, UR6, 0x1000, URZ ;  /* 0x0000100006067890 */ /* 0x000fc8000fffe0ff */
[----:B------:R-:W-:Y:S01]  /*05a0*/  ULEA UR6, UR7, UR6, 0x18 ;  /* 0x0000000607067291 */ /* 0x000fe2000f8ec0ff */
[----:B------:R-:W0:Y:S04]  /*05b0*/  LDS.64 R24, [R8+UR8+-0x10] ;  /* 0xfffff00808187984 */ /* 0x000e280008000a00 */
[----:B------:R-:W1:Y:S01]  /*05c0*/  LDS.64 R22, [R8+UR14+-0x10] ;  /* 0xfffff00e08167984 */ /* 0x000e620008000a00 */
[----:B------:R-:W-:-:S03]  /*05d0*/  VIADD R36, R8, UR6 ;  /* 0x0000000608247c36 */ /* 0x000fc60008000000 */
[----:B------:R-:W2:Y:S01]  /*05e0*/  LDS.64 R28, [R8+UR6+-0x10] ;  /* 0xfffff006081c7984 */ /* 0x000ea20008000a00 */
[----:B0----5:R-:W-:Y:S02]  /*05f0*/  DADD R24, -R14, R24 ;  /* 0x000000000e187229 */ /* 0x021fe40000000118 */
[----:B-1----:R-:W-:-:S06]  /*0600*/  DADD R22, -R46, R22 ;  /* 0x000000002e167229 */ /* 0x002fcc0000000116 */
[----:B------:R-:W-:Y:S02]  /*0610*/  DMUL R10, R24, R24 ;  /* 0x00000018180a7228 */ /* 0x000fe40000000000 */
[----:B--2---:R-:W-:-:S06]  /*0620*/  DADD R28, -R12, R28 ;  /* 0x000000000c1c7229 */ /* 0x004fcc000000011c */
[----:B------:R-:W-:-:S08]  /*0630*/  DFMA R10, R22, R22, R10 ;  /* 0x00000016160a722b */ /* 0x000fd0000000000a */
[----:B------:R-:W-:-:S08]  /*0640*/  DFMA R10, R28, R28, R10 ;  /* 0x0000001c1c0a722b */ /* 0x000fd0000000000a */
[----:B------:R-:W-:-:S06]  /*0650*/  DADD R40, R10, UR12 ;  /* 0x0000000c0a287e29 */ /* 0x000fcc0008000000 */
[----:B------:R-:W0:Y:S04]  /*0660*/  MUFU.RSQ64H R17, R41 ;  /* 0x0000002900117308 */ /* 0x000e280000001c00 */
[----:B------:R-:W-:-:S05]  /*0670*/  VIADD R16, R41, 0xfcb00000 ;  /* 0xfcb0000029107836 */ /* 0x000fca0000000000 */
[----:B------:R-:W-:Y:S01]  /*0680*/  ISETP.GE.U32.AND P1, PT, R16, 0x7ca00000, PT ;  /* 0x7ca000001000780c */ /* 0x000fe20003f26070 */
[----:B0-----:R-:W-:-:S08]  /*0690*/  DMUL R10, R16, R16 ;  /* 0x00000010100a7228 */ /* 0x001fd00000000000 */
[----:B------:R-:W-:-:S08]  /*06a0*/  DFMA R10, R40, -R10, 1 ;  /* 0x3ff00000280a742b */ /* 0x000fd0000000080a */
[----:B------:R-:W-:Y:S02]  /*06b0*/  DFMA R20, R10, R20, 0.5 ;  /* 0x3fe000000a14742b */ /* 0x000fe40000000014 */
[----:B------:R-:W-:-:S08]  /*06c0*/  DMUL R10, R16, R10 ;  /* 0x0000000a100a7228 */ /* 0x000fd00000000000 */
[----:B------:R-:W-:Y:S01]  /*06d0*/  DFMA R20, R20, R10, R16 ;  /* 0x0000000a1414722b */ /* 0x000fe20000000010 */
[C---:B------:R-:W-:Y:S01]  /*06e0*/  VIADD R10, R8.reuse, UR14 ;  /* 0x0000000e080a7c36 */ /* 0x040fe20008000000 */
[----:B------:R-:W-:-:S06]  /*06f0*/  IADD3 R11, PT, PT, R8, UR8, RZ ;  /* 0x00000008080b7c10 */ /* 0x000fcc000fffe0ff */
[----:B------:R-:W-:Y:S02]  /*0700*/  DMUL R44, R40, R20 ;  /* 0x00000014282c7228 */ /* 0x000fe40000000000 */
[----:B------:R-:W-:Y:S02]  /*0710*/  VIADD R39, R21, 0xfff00000 ;  /* 0xfff0000015277836 */ /* 0x000fe40000000000 */
[----:B------:R-:W-:-:S04]  /*0720*/  IMAD.MOV.U32 R38, RZ, RZ, R20 ;  /* 0x000000ffff267224 */ /* 0x000fc800078e0014 */
[----:B------:R-:W-:-:S08]  /*0730*/  DFMA R42, R44, -R44, R40 ;  /* 0x8000002c2c2a722b */ /* 0x000fd00000000028 */
[----:B------:R-:W-:Y:S01]  /*0740*/  DFMA R18, R42, R38, R44 ;  /* 0x000000262a12722b */ /* 0x000fe2000000002c */
[----:B------:R-:W-:Y:S10]  /*0750*/  @!P1 BRA `(.L_x_6) ;  /* 0x0000000000189947 */ /* 0x000ff40003800000 */
[----:B------:R-:W-:Y:S01]  /*0760*/  IMAD.MOV.U32 R38, RZ, RZ, R20 ;  /* 0x000000ffff267224 */ /* 0x000fe200078e0014 */
[----:B------:R-:W-:Y:S01]  /*0770*/  MOV R4, 0x7a0 ;  /* 0x000007a000047802 */ /* 0x000fe20000000f00 */
[----:B------:R-:W-:-:S07]  /*0780*/  IMAD.MOV.U32 R37, RZ, RZ, R16 ;  /* 0x000000ffff257224 */ /* 0x000fce00078e0010 */
[----:B------:R-:W-:Y:S05]  /*0790*/  CALL.REL.NOINC `($__internal_1_$__cuda_sm20_dsqrt_rn_f64_mediumpath_v1) ;  /* 0x00000010004c7944 */ /* 0x000fea0003c00000 */
[----:B------:R-:W-:Y:S01]  /*07a0*/  MOV R18, R38 ;  /* 0x0000002600127202 */ /* 0x000fe20000000f00 */
[----:B------:R-:W-:-:S07]  /*07b0*/  IMAD.MOV.U32 R19, RZ, RZ, R39 ;  /* 0x000000ffff137224 */ /* 0x000fce00078e0027 */
.L_x_6:
[----:B------:R-:W-:Y:S05]  /*07c0*/  BSYNC.RECONVERGENT B1 ;  /* 0x0000000000017941 */ /* 0x000fea0003800200 */
.L_x_5:
[----:B------:R-:W0:Y:S01]  /*07d0*/  MUFU.RCP64H R21, R19 ;  /* 0x0000001300157308 */ /* 0x000e220000001800 */
[----:B------:R-:W-:Y:S01]  /*07e0*/  VIADD R20, R19, 0x300402 ;  /* 0x0030040213147836 */ /* 0x000fe20000000000 */
[----:B------:R-:W-:Y:S04]  /*07f0*/  BSSY.RECONVERGENT B1, `(.L_x_7) ;  /* 0x0000010000017945 */ /* 0x000fe80003800200 */
[----:B------:R-:W-:Y:S01]  /*0800*/  FSETP.GEU.AND P1, PT, |R20|, 5.8789094863358348022e-39, PT ;  /* 0x004004021400780b */ /* 0x000fe20003f2e200 */
[----:B0-----:R-:W-:-:S08]  /*0810*/  DFMA R16, R20, -R18, 1 ;  /* 0x3ff000001410742b */ /* 0x001fd00000000812 */
[----:B------:R-:W-:-:S08]  /*0820*/  DFMA R16, R16, R16, R16 ;  /* 0x000000101010722b */ /* 0x000fd00000000010 */
[----:B------:R-:W-:-:S08]  /*0830*/  DFMA R16, R20, R16, R20 ;  /* 0x000000101410722b */ /* 0x000fd00000000014 */
[----:B------:R-:W-:-:S08]  /*0840*/  DFMA R38, R16, -R18, 1 ;  /* 0x3ff000001026742b */ /* 0x000fd00000000812 */
[----:B------:R-:W-:Y:S01]  /*0850*/  DFMA R38, R16, R38, R16 ;  /* 0x000000261026722b */ /* 0x000fe20000000010 */
[----:B------:R-:W-:Y:S10]  /*0860*/  @P1 BRA `(.L_x_8) ;  /* 0x0000000000201947 */ /* 0x000ff40003800000 */
[----:B------:R-:W-:Y:S01]  /*0870*/  LOP3.LUT R4, R19, 0x7fffffff, RZ, 0xc0, !PT ;  /* 0x7fffffff13047812 */ /* 0x000fe200078ec0ff */
[----:B------:R-:W-:Y:S01]  /*0880*/  IMAD.MOV.U32 R40, RZ, RZ, R18 ;  /* 0x000000ffff287224 */ /* 0x000fe200078e0012 */
[----:B------:R-:W-:Y:S02]  /*0890*/  MOV R41, R19 ;  /* 0x0000001300297202 */ /* 0x000fe40000000f00 */
[----:B------:R-:W-:Y:S01]  /*08a0*/  MOV R38, 0x8d0 ;  /* 0x000008d000267802 */ /* 0x000fe20000000f00 */
[----:B------:R-:W-:-:S07]  /*08b0*/  VIADD R4, R4, 0xfff00000 ;  /* 0xfff0000004047836 */ /* 0x000fce0000000000 */
[----:B------:R-:W-:Y:S05]  /*08c0*/  CALL.REL.NOINC `($__internal_0_$__cuda_sm20_dblrcp_rn_slowpath_v3) ;  /* 0x0000000c00587944 */ /* 0x000fea0003c00000 */
[----:B------:R-:W-:Y:S02]  /*08d0*/  IMAD.MOV.U32 R38, RZ, RZ, R4 ;  /* 0x000000ffff267224 */ /* 0x000fe400078e0004 */
[----:B------:R-:W-:-:S07]  /*08e0*/  IMAD.MOV.U32 R39, RZ, RZ, R37 ;  /* 0x000000ffff277224 */ /* 0x000fce00078e0025 */
.L_x_8:
[----:B------:R-:W-:Y:S05]  /*08f0*/  BSYNC.RECONVERGENT B1 ;  /* 0x0000000000017941 */ /* 0x000fea0003800200 */
.L_x_7:
[----:B------:R-:W0:Y:S01]  /*0900*/  LDS.64 R16, [R11+-0x8] ;  /* 0xfffff8000b107984 */ /* 0x000e220000000a00 */
[-C--:B------:R-:W-:Y:S01]  /*0910*/  DMUL R40, R38, R38.reuse ;  /* 0x0000002626287228 */ /* 0x080fe20000000000 */
[----:B------:R-:W-:Y:S01]  /*0920*/  UMOV UR6, 0xd2f1a9fc ;  /* 0xd2f1a9fc00067882 */ /* 0x000fe20000000000 */
[----:B------:R-:W-:Y:S01]  /*0930*/  UMOV UR7, 0x3f50624d ;  /* 0x3f50624d00077882 */ /* 0x000fe20000000000 */
[----:B------:R-:W1:Y:S01]  /*0940*/  LDS.64 R18, [R10+-0x8] ;  /* 0xfffff8000a127984 */ /* 0x000e620000000a00 */
[----:B------:R-:W-:Y:S03]  /*0950*/  BSSY.RECONVERGENT B1, `(.L_x_9) ;  /* 0x0000025000017945 */ /* 0x000fe60003800200 */
[----:B------:R-:W2:Y:S01]  /*0960*/  LDS.64 R20, [R36+-0x8] ;  /* 0xfffff80024147984 */ /* 0x000ea20000000a00 */
[----:B------:R-:W-:-:S08]  /*0970*/  DMUL R38, R40, R38 ;  /* 0x0000002628267228 */ /* 0x000fd00000000000 */
[----:B------:R-:W-:-:S08]  /*0980*/  DMUL R32, R32, R38 ;  /* 0x0000002620207228 */ /* 0x000fd00000000000 */
[-C--:B------:R-:W-:Y:S02]  /*0990*/  DFMA R22, R22, R32.reuse, R34 ;  /* 0x000000201616722b */ /* 0x080fe40000000022 */
[-C--:B------:R-:W-:Y:S01]  /*09a0*/  DFMA R24, R24, R32.reuse, R26 ;  /* 0x000000201818722b */ /* 0x080fe2000000001a */
[----:B------:R-:W-:Y:S01]  /*09b0*/  IMAD.MOV.U32 R26, RZ, RZ, 0x0 ;  /* 0x00000000ff1a7424 */ /* 0x000fe200078e00ff */
[----:B------:R-:W-:Y:S01]  /*09c0*/  DFMA R28, R28, R32, R30 ;  /* 0x000000201c1c722b */ /* 0x000fe2000000001e */
[----:B------:R-:W-:Y:S01]  /*09d0*/  IMAD.MOV.U32 R27, RZ, RZ, 0x3fd80000 ;  /* 0x3fd80000ff1b7424 */ /* 0x000fe200078e00ff */
[----:B0-----:R-:W-:Y:S02]  /*09e0*/  DADD R16, -R14, R16 ;  /* 0x000000000e107229 */ /* 0x001fe40000000110 */
[----:B-1----:R-:W-:-:S06]  /*09f0*/  DADD R18, -R46, R18 ;  /* 0x000000002e127229 */ /* 0x002fcc0000000112 */
[----:B------:R-:W-:Y:S02]  /*0a00*/  DMUL R40, R16, R16 ;  /* 0x0000001010287228 */ /* 0x000fe40000000000 */
[----:B--2---:R-:W-:-:S06]  /*0a10*/  DADD R20, -R12, R20 ;  /* 0x000000000c147229 */ /* 0x004fcc0000000114 */
[----:B------:R-:W-:-:S08]  /*0a20*/  DFMA R40, R18, R18, R40 ;  /* 0x000000121228722b */ /* 0x000fd00000000028 */
[----:B------:R-:W-:-:S08]  /*0a30*/  DFMA R40, R20, R20, R40 ;  /* 0x000000141428722b */ /* 0x000fd00000000028 */
[----:B------:R-:W-:-:S06]  /*0a40*/  DADD R40, R40, UR6 ;  /* 0x0000000628287e29 */ /* 0x000fcc0008000000 */
[----:B------:R-:W0:Y:S04]  /*0a50*/  MUFU.RSQ64H R49, R41 ;  /* 0x0000002900317308 */ /* 0x000e280000001c00 */
[----:B------:R-:W-:-:S04]  /*0a60*/  IADD3 R48, PT, PT, R41, -0x3500000, RZ ;  /* 0xfcb0000029307810 */ /* 0x000fc80007ffe0ff */
[----:B------:R-:W-:Y:S02]  /*0a70*/  ISETP.GE.U32.AND P1, PT, R48, 0x7ca00000, PT ;  /* 0x7ca000003000780c */ /* 0x000fe40003f26070 */
[----:B0-----:R-:W-:-:S08]  /*0a80*/  DMUL R34, R48, R48 ;  /* 0x0000003030227228 */ /* 0x001fd00000000000 */
[----:B------:R-:W-:-:S08]  /*0a90*/  DFMA R34, R40, -R34, 1 ;  /* 0x3ff000002822742b */ /* 0x000fd00000000822 */
[----:B------:R-:W-:Y:S02]  /*0aa0*/  DFMA R26, R34, R26, 0.5 ;  /* 0x3fe00000221a742b */ /* 0x000fe4000000001a */
[----:B------:R-:W-:-:S08]  /*0ab0*/  DMUL R34, R48, R34 ;  /* 0x0000002230227228 */ /* 0x000fd00000000000 */
[----:B------:R-:W-:Y:S01]  /*0ac0*/  DFMA R34, R26, R34, R48 ;  /* 0x000000221a22722b */ /* 0x000fe20000000030 */
[----:B------:R0:W1:Y:S07]  /*0ad0*/  LDS.64 R26, [R9+-0x8] ;  /* 0xfffff800091a7984 */ /* 0x00006e0000000a00 */
[----:B------:R-:W-:Y:S02]  /*0ae0*/  DMUL R44, R40, R34 ;  /* 0x00000022282c7228 */ /* 0x000fe40000000000 */
[----:B------:R-:W-:Y:S01]  /*0af0*/  VIADD R39, R35, 0xfff00000 ;  /* 0xfff0000023277836 */ /* 0x000fe20000000000 */
[----:B------:R-:W-:-:S05]  /*0b00*/  MOV R38, R34 ;  /* 0x0000002200267202 */ /* 0x000fca0000000f00 */
[----:B------:R-:W-:-:S08]  /*0b10*/  DFMA R42, R44, -R44, R40 ;  /* 0x8000002c2c2a722b */ /* 0x000fd00000000028 */
[----:B------:R-:W-:Y:S01]  /*0b20*/  DFMA R30, R42, R38, R44 ;  /* 0x000000262a1e722b */ /* 0x000fe2000000002c */
[----:B0-----:R-:W-:Y:S10]  /*0b30*/  @!P1 BRA `(.L_x_10) ;  /* 0x0000000000189947 */ /* 0x001ff40003800000 */
[----:B------:R-:W-:Y:S01]  /*0b40*/  IMAD.MOV.U32 R38, RZ, RZ, R34 ;  /* 0x000000ffff267224 */ /* 0x000fe200078e0022 */
[----:B------:R-:W-:Y:S01]  /*0b50*/  MOV R4, 0xb80 ;  /* 0x00000b8000047802 */ /* 0x000fe20000000f00 */
[----:B------:R-:W-:-:S07]  /*0b60*/  IMAD.MOV.U32 R37, RZ, RZ, R48 ;  /* 0x000000ffff257224 */ /* 0x000fce00078e0030 */
[----:B-1----:R-:W-:Y:S05]  /*0b70*/  CALL.REL.NOINC `($__internal_1_$__cuda_sm20_dsqrt_rn_f64_mediumpath_v1) ;  /* 0x0000000c00547944 */ /* 0x002fea0003c00000 */
[----:B------:R-:W-:Y:S01]  /*0b80*/  MOV R30, R38 ;  /* 0x00000026001e7202 */ /* 0x000fe20000000f00 */
[----:B------:R-:W-:-:S07]  /*0b90*/  IMAD.MOV.U32 R31, RZ, RZ, R39 ;  /* 0x000000ffff1f7224 */ /* 0x000fce00078e0027 */
.L_x_10:
[----:B------:R-:W-:Y:S05]  /*0ba0*/  BSYNC.RECONVERGENT B1 ;  /* 0x0000000000017941 */ /* 0x000fea0003800200 */
.L_x_9:
        /* <DEDUP_REMOVED lines=15> */
[----:B-1----:R-:W-:Y:S05]  /*0ca0*/  CALL.REL.NOINC `($__internal_0_$__cuda_sm20_dblrcp_rn_slowpath_v3) ;  /* 0x0000000800607944 */ /* 0x002fea0003c00000 */
[----:B------:R-:W-:Y:S01]  /*0cb0*/  MOV R38, R4 ;  /* 0x0000000400267202 */ /* 0x000fe20000000f00 */
[----:B------:R-:W-:-:S07]  /*0cc0*/  IMAD.MOV.U32 R39, RZ, RZ, R37 ;  /* 0x000000ffff277224 */ /* 0x000fce00078e0025 */
.L_x_12:
[----:B------:R-:W-:Y:S05]  /*0cd0*/  BSYNC.RECONVERGENT B1 ;  /* 0x0000000000017941 */ /* 0x000fea0003800200 */
.L_x_11:
[----:B------:R-:W0:Y:S01]  /*0ce0*/  LDS.64 R30, [R11] ;  /* 0x000000000b1e7984 */ /* 0x000e220000000a00 */
[-C--:B------:R-:W-:Y:S01]  /*0cf0*/  DMUL R40, R38, R38.reuse ;  /* 0x0000002626287228 */ /* 0x080fe20000000000 */
[----:B------:R-:W-:Y:S01]  /*0d00*/  UMOV UR6, 0xd2f1a9fc ;  /* 0xd2f1a9fc00067882 */ /* 0x000fe20000000000 */
[----:B------:R-:W-:Y:S01]  /*0d10*/  UMOV UR7, 0x3f50624d ;  /* 0x3f50624d00077882 */ /* 0x000fe20000000000 */
[----:B------:R-:W2:Y:S01]  /*0d20*/  LDS.64 R32, [R10] ;  /* 0x000000000a207984 */ /* 0x000ea20000000a00 */
[----:B------:R-:W-:Y:S03]  /*0d30*/  BSSY.RECONVERGENT B1, `(.L_x_13) ;  /* 0x0000025000017945 */ /* 0x000fe60003800200 */
[----:B------:R-:W3:Y:S01]  /*0d40*/  LDS.64 R34, [R36] ;  /* 0x0000000024227984 */ /* 0x000ee20000000a00 */
[----:B------:R-:W-:-:S08]  /*0d50*/  DMUL R38, R40, R38 ;  /* 0x0000002628267228 */ /* 0x000fd00000000000 */
[----:B-1----:R-:W-:-:S08]  /*0d60*/  DMUL R26, R26, R38 ;  /* 0x000000261a1a7228 */ /* 0x002fd00000000000 */
[-C--:B------:R-:W-:Y:S02]  /*0d70*/  DFMA R22, R18, R26.reuse, R22 ;  /* 0x0000001a1216722b */ /* 0x080fe40000000016 */
[-C--:B------:R-:W-:Y:S01]  /*0d80*/  DFMA R24, R16, R26.reuse, R24 ;  /* 0x0000001a1018722b */ /* 0x080fe20000000018 */
[----:B------:R-:W-:Y:S01]  /*0d90*/  MOV R16, 0x0 ;  /* 0x0000000000107802 */ /* 0x000fe20000000f00 */
[----:B------:R-:W-:Y:S01]  /*0da0*/  IMAD.MOV.U32 R17, RZ, RZ, 0x3fd80000 ;  /* 0x3fd80000ff117424 */ /* 0x000fe200078e00ff */
[----:B------:R-:W-:Y:S02]  /*0db0*/  DFMA R28, R20, R26, R28 ;  /* 0x0000001a141c722b */ /* 0x000fe4000000001c */
[----:B0-----:R-:W-:Y:S02]  /*0dc0*/  DADD R30, -R14, R30 ;  /* 0x000000000e1e7229 */ /* 0x001fe4000000011e */
[----:B--2---:R-:W-:-:S06]  /*0dd0*/  DADD R32, -R46, R32 ;  /* 0x000000002e207229 */ /* 0x004fcc0000000120 */
[----:B------:R-:W-:Y:S02]  /*0de0*/  DMUL R40, R30, R30 ;  /* 0x0000001e1e287228 */ /* 0x000fe40000000000 */
[----:B---3--:R-:W-:-:S06]  /*0df0*/  DADD R34, -R12, R34 ;  /* 0x000000000c227229 */ /* 0x008fcc0000000122 */
        /* <DEDUP_REMOVED lines=11> */
[----:B------:R0:W1:Y:S07]  /*0eb0*/  LDS.64 R16, [R9] ;  /* 0x0000000009107984 */ /* 0x00006e0000000a00 */
        /* <DEDUP_REMOVED lines=12> */
.L_x_14:
[----:B------:R-:W-:Y:S05]  /*0f80*/  BSYNC.RECONVERGENT B1 ;  /* 0x0000000000017941 */ /* 0x000fea0003800200 */
.L_x_13:
        /* <DEDUP_REMOVED lines=18> */
.L_x_16:
[----:B------:R-:W-:Y:S05]  /*10b0*/  BSYNC.RECONVERGENT B1 ;  /* 0x0000000000017941 */ /* 0x000fea0003800200 */
.L_x_15:
[----:B------:R-:W0:Y:S01]  /*10c0*/  LDS.64 R26, [R11+0x8] ;  /* 0x000008000b1a7984 */ /* 0x000e220000000a00 */
[----:B------:R-:W-:Y:S01]  /*10d0*/  UMOV UR6, 0xd2f1a9fc ;  /* 0xd2f1a9fc00067882 */ /* 0x000fe20000000000 */
[----:B------:R-:W-:Y:S01]  /*10e0*/  UMOV UR7, 0x3f50624d ;  /* 0x3f50624d00077882 */ /* 0x000fe20000000000 */
[-C--:B------:R-:W-:Y:S01]  /*10f0*/  DMUL R42, R38, R38.reuse ;  /* 0x00000026262a7228 */ /* 0x080fe20000000000 */
[----:B------:R-:W2:Y:S01]  /*1100*/  LDS.64 R20, [R10+0x8] ;  /* 0x000008000a147984 */ /* 0x000ea20000000a00 */
[----:B------:R-:W-:Y:S03]  /*1110*/  BSSY.RECONVERGENT B1, `(.L_x_17) ;  /* 0x0000025000017945 */ /* 0x000fe60003800200 */
[----:B------:R3:W4:Y:S03]  /*1120*/  LDS.64 R18, [R36+0x8] ;  /* 0x0000080024127984 */ /* 0x0007260000000a00 */
[----:B---3--:R-:W-:-:S08]  /*1130*/  DMUL R36, R42, R38 ;  /* 0x000000262a247228 */ /* 0x008fd00000000000 */
[----:B-1----:R-:W-:-:S08]  /*1140*/  DMUL R36, R16, R36 ;  /* 0x0000002410247228 */ /* 0x002fd00000000000 */
[-C--:B------:R-:W-:Y:S02]  /*1150*/  DFMA R24, R30, R36.reuse, R24 ;  /* 0x000000241e18722b */ /* 0x080fe40000000018 */
[-C--:B------:R-:W-:Y:S02]  /*1160*/  DFMA R22, R32, R36.reuse, R22 ;  /* 0x000000242016722b */ /* 0x080fe40000000016 */
[----:B------:R-:W-:Y:S02]  /*1170*/  DFMA R28, R34, R36, R28 ;  /* 0x00000024221c722b */ /* 0x000fe4000000001c */
[----:B0-----:R-:W-:Y:S02]  /*1180*/  DADD R26, -R14, R26 ;  /* 0x000000000e1a7229 */ /* 0x001fe4000000011a */
[----:B--2---:R-:W-:-:S06]  /*1190*/  DADD R20, -R46, R20 ;  /* 0x000000002e147229 */ /* 0x004fcc0000000114 */
[----:B------:R-:W-:Y:S02]  /*11a0*/  DMUL R40, R26, R26 ;  /* 0x0000001a1a287228 */ /* 0x000fe40000000000 */
[----:B----4-:R-:W-:-:S06]  /*11b0*/  DADD R18, -R12, R18 ;  /* 0x000000000c127229 */ /* 0x010fcc0000000112 */
[----:B------:R-:W-:-:S08]  /*11c0*/  DFMA R40, R20, R20, R40 ;  /* 0x000000141428722b */ /* 0x000fd00000000028 */
[----:B------:R-:W-:-:S08]  /*11d0*/  DFMA R40, R18, R18, R40 ;  /* 0x000000121228722b */ /* 0x000fd00000000028 */
[----:B------:R-:W-:-:S06]  /*11e0*/  DADD R40, R40, UR6 ;  /* 0x0000000628287e29 */ /* 0x000fcc0008000000 */
[----:B------:R-:W0:Y:S04]  /*11f0*/  MUFU.RSQ64H R49, R41 ;  /* 0x0000002900317308 */ /* 0x000e280000001c00 */
[----:B------:R-:W-:-:S05]  /*1200*/  VIADD R48, R41, 0xfcb00000 ;  /* 0xfcb0000029307836 */ /* 0x000fca0000000000 */
[----:B------:R-:W-:Y:S01]  /*1210*/  ISETP.GE.U32.AND P1, PT, R48, 0x7ca00000, PT ;  /* 0x7ca000003000780c */ /* 0x000fe20003f26070 */
[----:B0-----:R-:W-:-:S08]  /*1220*/  DMUL R10, R48, R48 ;  /* 0x00000030300a7228 */ /* 0x001fd00000000000 */
[----:B------:R-:W-:Y:S01]  /*1230*/  DFMA R16, R40, -R10, 1 ;  /* 0x3ff000002810742b */ /* 0x000fe2000000080a */
[----:B------:R-:W-:Y:S01]  /*1240*/  MOV R10, 0x0 ;  /* 0x00000000000a7802 */ /* 0x000fe20000000f00 */
[----:B------:R-:W-:-:S06]  /*1250*/  IMAD.MOV.U32 R11, RZ, RZ, 0x3fd80000 ;  /* 0x3fd80000ff0b7424 */ /* 0x000fcc00078e00ff */
[----:B------:R-:W-:Y:S02]  /*1260*/  DFMA R10, R16, R10, 0.5 ;  /* 0x3fe00000100a742b */ /* 0x000fe4000000000a */
[----:B------:R-:W-:-:S08]  /*1270*/  DMUL R16, R48, R16 ;  /* 0x0000001030107228 */ /* 0x000fd00000000000 */
[----:B------:R-:W-:Y:S01]  /*1280*/  DFMA R16, R10, R16, R48 ;  /* 0x000000100a10722b */ /* 0x000fe20000000030 */
[----:B------:R0:W1:Y:S07]  /*1290*/  LDS.64 R10, [R9+0x8] ;  /* 0x00000800090a7984 */ /* 0x00006e0000000a00 */
        /* <DEDUP_REMOVED lines=12> */
.L_x_18:
[----:B------:R-:W-:Y:S05]  /*1360*/  BSYNC.RECONVERGENT B1 ;  /* 0x0000000000017941 */ /* 0x000fea0003800200 */
.L_x_17:
        /* <DEDUP_REMOVED lines=16> */
[----:B------:R-:W-:-:S07]  /*1470*/  MOV R36, R4 ;  /* 0x0000000400247202 */ /* 0x000fce0000000f00 */
.L_x_20:
[----:B------:R-:W-:Y:S05]  /*1480*/  BSYNC.RECONVERGENT B1 ;  /* 0x0000000000017941 */ /* 0x000fea0003800200 */
.L_x_19:
[----:B------:R-:W-:Y:S01]  /*1490*/  DMUL R16, R36, R36 ;  /* 0x0000002424107228 */ /* 0x000fe20000000000 */
[----:B------:R-:W-:Y:S02]  /*14a0*/  VIADD R8, R8, 0x20 ;  /* 0x0000002008087836 */ /* 0x000fe40000000000 */
[----:B------:R-:W-:-:S03]  /*14b0*/  VIADD R9, R9, 0x20 ;  /* 0x0000002009097836 */ /* 0x000fc60000000000 */
[----:B------:R-:W-:Y:S02]  /*14c0*/  ISETP.NE.AND P1, PT, R8, 0x810, PT ;  /* 0x000008100800780c */ /* 0x000fe40003f25270 */
[----:B------:R-:W-:-:S08]  /*14d0*/  DMUL R16, R16, R36 ;  /* 0x0000002410107228 */ /* 0x000fd00000000000 */
[----:B-1----:R-:W-:-:S08]  /*14e0*/  DMUL R10, R10, R16 ;  /* 0x000000100a0a7228 */ /* 0x002fd00000000000 */
[-C--:B------:R-:W-:Y:S02]  /*14f0*/  DFMA R34, R20, R10.reuse, R22 ;  /* 0x0000000a1422722b */ /* 0x080fe40000000016 */
[-C--:B------:R-:W-:Y:S02]  /*1500*/  DFMA R26, R26, R10.reuse, R24 ;  /* 0x0000000a1a1a722b */ /* 0x080fe40000000018 */
[----:B------:R-:W-:Y:S01]  /*1510*/  DFMA R30, R18, R10, R28 ;  /* 0x0000000a121e722b */ /* 0x000fe2000000001c */
[----:B------:R-:W-:Y:S10]  /*1520*/  @P1 BRA `(.L_x_21) ;  /* 0xffffffec00ec1947 */ /* 0x000ff4000383ffff */
.L_x_4:
[----:B------:R-:W-:Y:S05]  /*1530*/  BSYNC.RECONVERGENT B0 ;  /* 0x0000000000007941 */ /* 0x000fea0003800200 */
.L_x_3:
[----:B------:R-:W-:Y:S06]  /*1540*/  BAR.SYNC.DEFER_BLOCKING 0x0 ;  /* 0x0000000000007b1d */ /* 0x000fec0000010000 */
[----:B------:R-:W-:Y:S05]  /*1550*/  @P0 BRA `(.L_x_22) ;  /* 0xffffffec004c0947 */ /* 0x000fea000383ffff */
.L_x_2:
[----:B------:R-:W1:Y:S02]  /*1560*/  LDCU UR5, c[0x0][0x380] ;  /* 0x00007000ff0577ac */ /* 0x000e640008000800 */
[----:B-1----:R-:W-:-:S13]  /*1570*/  ISETP.GE.AND P0, PT, R0, UR5, PT ;  /* 0x0000000500007c0c */ /* 0x002fda000bf06270 */
[----:B------:R-:W-:Y:S05]  /*1580*/  @P0 EXIT ;  /* 0x000000000000094d */ /* 0x000fea0003800000 */
[----:B------:R-:W1:Y:S08]  /*1590*/  LDC.64 R2, c[0x0][0x3a8] ;  /* 0x0000ea00ff027b82 */ /* 0x000e700000000a00 */
[----:B0-----:R-:W0:Y:S08]  /*15a0*/  LDC.64 R4, c[0x0][0x3b0] ;  /* 0x0000ec00ff047b82 */ /* 0x001e300000000a00 */
[----:B------:R-:W2:Y:S01]  /*15b0*/  LDC.64 R6, c[0x0][0x3b8] ;  /* 0x0000ee00ff067b82 */ /* 0x000ea20000000a00 */
[----:B-1----:R-:W-:-:S05]  /*15c0*/  IMAD.WIDE R2, R0, 0x8, R2 ;  /* 0x0000000800027825 */ /* 0x002fca00078e0202 */
[----:B------:R-:W-:Y:S01]  /*15d0*/  STG.E.64 desc[UR10][R2.64], R34 ;  /* 0x0000002202007986 */ /* 0x000fe2000c101b0a */
[----:B0-----:R-:W-:-:S05]  /*15e0*/  IMAD.WIDE R4, R0, 0x8, R4 ;  /* 0x0000000800047825 */ /* 0x001fca00078e0204 */
[----:B------:R-:W-:Y:S01]  /*15f0*/  STG.E.64 desc[UR10][R4.64], R26 ;  /* 0x0000001a04007986 */ /* 0x000fe2000c101b0a */
[----:B--2---:R-:W-:-:S05]  /*1600*/  IMAD.WIDE R6, R0, 0x8, R6 ;  /* 0x0000000800067825 */ /* 0x004fca00078e0206 */
[----:B------:R-:W-:Y:S01]  /*1610*/  STG.E.64 desc[UR10][R6.64], R30 ;  /* 0x0000001e06007986 */ /* 0x000fe2000c101b0a */
[----:B------:R-:W-:Y:S05]  /*1620*/  EXIT ;  /* 0x000000000000794d */ /* 0x000fea0003800000 */
        .weak           $__internal_0_$__cuda_sm20_dblrcp_rn_slowpath_v3
        .type           $__internal_0_$__cuda_sm20_dblrcp_rn_slowpath_v3,@function
        .size           $__internal_0_$__cuda_sm20_dblrcp_rn_slowpath_v3,($__internal_1_$__cuda_sm20_dsqrt_rn_f64_mediumpath_v1 - $__internal_0_$__cuda_sm20_dblrcp_rn_slowpath_v3)
$__internal_0_$__cuda_sm20_dblrcp_rn_slowpath_v3:
[----:B------:R-:W-:Y:S01]  /*1630*/  DSETP.GTU.AND P1, PT, |R40|, +INF , PT ;  /* 0x7ff000002800742a */ /* 0x000fe20003f2c200 */
[----:B------:R-:W-:-:S13]  /*1640*/  BSSY.RECONVERGENT B2, `(.L_x_23) ;  /* 0x0000024000027945 */ /* 0x000fda0003800200 */
[----:B------:R-:W-:Y:S05]  /*1650*/  @P1 BRA `(.L_x_24) ;  /* 0x0000000000801947 */ /* 0x000fea0003800000 */
[----:B------:R-:W-:-:S04]  /*1660*/  LOP3.LUT R37, R41, 0x7fffffff, RZ, 0xc0, !PT ;  /* 0x7fffffff29257812 */ /* 0x000fc800078ec0ff */
[----:B------:R-:W-:-:S04]  /*1670*/  IADD3 R39, PT, PT, R37, -0x1, RZ ;  /* 0xffffffff25277810 */ /* 0x000fc80007ffe0ff */
[----:B------:R-:W-:-:S13]  /*1680*/  ISETP.GE.U32.AND P1, PT, R39, 0x7fefffff, PT ;  /* 0x7fefffff2700780c */ /* 0x000fda0003f26070 */
[----:B------:R-:W-:Y:S01]  /*1690*/  @P1 LOP3.LUT R43, R41, 0x7ff00000, RZ, 0x3c, !PT ;  /* 0x7ff00000292b1812 */ /* 0x000fe200078e3cff */
[----:B------:R-:W-:Y:S01]  /*16a0*/  @P1 IMAD.MOV.U32 R42, RZ, RZ, RZ ;  /* 0x000000ffff2a1224 */ /* 0x000fe200078e00ff */
[----:B------:R-:W-:Y:S06]  /*16b0*/  @P1 BRA `(.L_x_25) ;  /* 0x0000000000701947 */ /* 0x000fec0003800000 */
[----:B------:R-:W-:-:S13]  /*16c0*/  ISETP.GE.U32.AND P1, PT, R37, 0x1000001, PT ;  /* 0x010000012500780c */ /* 0x000fda0003f26070 */
[----:B------:R-:W-:Y:S05]  /*16d0*/  @!P1 BRA `(.L_x_26) ;  /* 0x0000000000389947 */ /* 0x000fea0003800000 */
[----:B------:R-:W-:Y:S01]  /*16e0*/  VIADD R45, R41, 0xc0200000 ;  /* 0xc0200000292d7836 */ /* 0x000fe20000000000 */
[----:B------:R-:W-:Y:S01]  /*16f0*/  MOV R44, R40 ;  /* 0x00000028002c7202 */ /* 0x000fe20000000f00 */
[----:B------:R-:W-:Y:S02]  /*1700*/  IMAD.MOV.U32 R42, RZ, RZ, R4 ;  /* 0x000000ffff2a7224 */ /* 0x000fe400078e0004 */
[----:B------:R-:W0:Y:S04]  /*1710*/  MUFU.RCP64H R43, R45 ;  /* 0x0000002d002b7308 */ /* 0x000e280000001800 */
[----:B0-----:R-:W-:-:S08]  /*1720*/  DFMA R48, -R44, R42, 1 ;  /* 0x3ff000002c30742b */ /* 0x001fd0000000012a */
[----:B------:R-:W-:-:S08]  /*1730*/  DFMA R48, R48, R48, R48 ;  /* 0x000000303030722b */ /* 0x000fd00000000030 */
[----:B------:R-:W-:-:S08]  /*1740*/  DFMA R48, R42, R48, R42 ;  /* 0x000000302a30722b */ /* 0x000fd0000000002a */
[----:B------:R-:W-:-:S08]  /*1750*/  DFMA R42, -R44, R48, 1 ;  /* 0x3ff000002c2a742b */ /* 0x000fd00000000130 */
[----:B------:R-:W-:-:S08]  /*1760*/  DFMA R42, R48, R42, R48 ;  /* 0x0000002a302a722b */ /* 0x000fd00000000030 */
[----:B------:R-:W-:-:S08]  /*1770*/  DMUL R42, R42, 2.2250738585072013831e-308 ;  /* 0x001000002a2a7828 */ /* 0x000fd00000000000 */
[----:B------:R-:W-:-:S08]  /*1780*/  DFMA R40, -R40, R42, 1 ;  /* 0x3ff000002828742b */ /* 0x000fd0000000012a */
[----:B------:R-:W-:-:S08]  /*1790*/  DFMA R40, R40, R40, R40 ;  /* 0x000000282828722b */ /* 0x000fd00000000028 */
[----:B------:R-:W-:Y:S01]  /*17a0*/  DFMA R42, R42, R40, R42 ;  /* 0x000000282a2a722b */ /* 0x000fe2000000002a */
[----:B------:R-:W-:Y:S10]  /*17b0*/  BRA `(.L_x_25) ;  /* 0x0000000000307947 */ /* 0x000ff40003800000 */
.L_x_26:
[----:B------:R-:W-:Y:S01]  /*17c0*/  DMUL R44, R40, 8.11296384146066816958e+31 ;  /* 0x46900000282c7828 */ /* 0x000fe20000000000 */
[----:B------:R-:W-:-:S05]  /*17d0*/  IMAD.MOV.U32 R40, RZ, RZ, R4 ;  /* 0x000000ffff287224 */ /* 0x000fca00078e0004 */
[----:B------:R-:W0:Y:S02]  /*17e0*/  MUFU.RCP64H R41, R45 ;  /* 0x0000002d00297308 */ /* 0x000e240000001800 */
[----:B0-----:R-:W-:-:S08]  /*17f0*/  DFMA R42, -R44, R40, 1 ;  /* 0x3ff000002c2a742b */ /* 0x001fd00000000128 */
[----:B------:R-:W-:-:S08]  /*1800*/  DFMA R42, R42, R42, R42 ;  /* 0x0000002a2a2a722b */ /* 0x000fd0000000002a */
[----:B------:R-:W-:-:S08]  /*1810*/  DFMA R42, R40, R42, R40 ;  /* 0x0000002a282a722b */ /* 0x000fd00000000028 */
[----:B------:R-:W-:-:S08]  /*1820*/  DFMA R40, -R44, R42, 1 ;  /* 0x3ff000002c28742b */ /* 0x000fd0000000012a */
[----:B------:R-:W-:-:S08]  /*1830*/  DFMA R40, R42, R40, R42 ;  /* 0x000000282a28722b */ /* 0x000fd0000000002a */
[----:B------:R-:W-:Y:S01]  /*1840*/  DMUL R42, R40, 8.11296384146066816958e+31 ;  /* 0x46900000282a7828 */ /* 0x000fe20000000000 */
[----:B------:R-:W-:Y:S10]  /*1850*/  BRA `(.L_x_25) ;  /* 0x0000000000087947 */ /* 0x000ff40003800000 */
.L_x_24:
[----:B------:R-:W-:Y:S02]  /*1860*/  LOP3.LUT R43, R41, 0x80000, RZ, 0xfc, !PT ;  /* 0x00080000292b7812 */ /* 0x000fe400078efcff */
[----:B------:R-:W-:-:S07]  /*1870*/  MOV R42, R40 ;  /* 0x00000028002a7202 */ /* 0x000fce0000000f00 */
.L_x_25:
[----:B------:R-:W-:Y:S05]  /*1880*/  BSYNC.RECONVERGENT B2 ;  /* 0x0000000000027941 */ /* 0x000fea0003800200 */
.L_x_23:
[----:B------:R-:W-:Y:S01]  /*1890*/  MOV R39, 0x0 ;  /* 0x0000000000277802 */ /* 0x000fe20000000f00 */
[----:B------:R-:W-:Y:S02]  /*18a0*/  IMAD.MOV.U32 R4, RZ, RZ, R42 ;  /* 0x000000ffff047224 */ /* 0x000fe400078e002a */
[----:B------:R-:W-:Y:S01]  /*18b0*/  IMAD.MOV.U32 R37, RZ, RZ, R43 ;  /* 0x000000ffff257224 */ /* 0x000fe200078e002b */
[----:B------:R-:W-:Y:S06]  /*18c0*/  RET.REL.NODEC R38 `(_Z23compute_initial_acc_soaiPKdS0_S0_S0_PdS1_S1_) ;  /* 0xffffffe426cc7950 */ /* 0x000fec0003c3ffff */
        .weak           $__internal_1_$__cuda_sm20_dsqrt_rn_f64_mediumpath_v1
        .type           $__internal_1_$__cuda_sm20_dsqrt_rn_f64_mediumpath_v1,@function
        .size           $__internal_1_$__cuda_sm20_dsqrt_rn_f64_mediumpath_v1,(.L_x_66 - $__internal_1_$__cuda_sm20_dsqrt_rn_f64_mediumpath_v1)
$__internal_1_$__cuda_sm20_dsqrt_rn_f64_mediumpath_v1:
[----:B------:R-:W-:Y:S01]  /*18d0*/  ISETP.GE.U32.AND P1, PT, R37, -0x3400000, PT ;  /* 0xfcc000002500780c */ /* 0x000fe20003f26070 */
[----:B------:R-:W-:-:S12]  /*18e0*/  BSSY.RECONVERGENT B2, `(.L_x_27) ;  /* 0x0000023000027945 */ /* 0x000fd80003800200 */
[----:B------:R-:W-:Y:S05]  /*18f0*/  @!P1 BRA `(.L_x_28) ;  /* 0x0000000000209947 */ /* 0x000fea0003800000 */
[----:B------:R-:W-:-:S10]  /*1900*/  DFMA.RM R42, R42, R38, R44 ;  /* 0x000000262a2a722b */ /* 0x000fd4000000402c */
[----:B------:R-:W-:-:S05]  /*1910*/  IADD3 R38, P1, PT, R42, 0x1, RZ ;  /* 0x000000012a267810 */ /* 0x000fca0007f3e0ff */
[----:B------:R-:W-:-:S06]  /*1920*/  IMAD.X R39, RZ, RZ, R43, P1 ;  /* 0x000000ffff277224 */ /* 0x000fcc00008e062b */
[----:B------:R-:W-:-:S08]  /*1930*/  DFMA.RP R40, -R42, R38, R40 ;  /* 0x000000262a28722b */ /* 0x000fd00000008128 */
[----:B------:R-:W-:-:S06]  /*1940*/  DSETP.GT.AND P1, PT, R40, RZ, PT ;  /* 0x000000ff2800722a */ /* 0x000fcc0003f24000 */
[----:B------:R-:W-:Y:S02]  /*1950*/  FSEL R38, R38, R42, P1 ;  /* 0x0000002a26267208 */ /* 0x000fe40000800000 */
[----:B------:R-:W-:Y:S01]  /*1960*/  FSEL R39, R39, R43, P1 ;  /* 0x0000002b27277208 */ /* 0x000fe20000800000 */
[----:B------:R-:W-:Y:S06]  /*1970*/  BRA `(.L_x_29) ;  /* 0x0000000000647947 */ /* 0x000fec0003800000 */
.L_x_28:
[----:B------:R-:W-:-:S14]  /*1980*/  DSETP.NE.AND P1, PT, R40, RZ, PT ;  /* 0x000000ff2800722a */ /* 0x000fdc0003f25000 */
[----:B------:R-:W-:Y:S05]  /*1990*/  @!P1 BRA `(.L_x_30) ;  /* 0x0000000000589947 */ /* 0x000fea0003800000 */
[----:B------:R-:W-:-:S13]  /*19a0*/  ISETP.GE.AND P1, PT, R41, RZ, PT ;  /* 0x000000ff2900720c */ /* 0x000fda0003f26270 */
[----:B------:R-:W-:Y:S01]  /*19b0*/  @!P1 IMAD.MOV.U32 R38, RZ, RZ, 0x0 ;  /* 0x00000000ff269424 */ /* 0x000fe200078e00ff */
[----:B------:R-:W-:Y:S01]  /*19c0*/  @!P1 MOV R39, 0xfff80000 ;  /* 0xfff8000000279802 */ /* 0x000fe20000000f00 */
[----:B------:R-:W-:Y:S06]  /*19d0*/  @!P1 BRA `(.L_x_29) ;  /* 0x00000000004c9947 */ /* 0x000fec0003800000 */
[----:B------:R-:W-:-:S13]  /*19e0*/  ISETP.GT.AND P1, PT, R41, 0x7fefffff, PT ;  /* 0x7fefffff2900780c */ /* 0x000fda0003f24270 */
[----:B------:R-:W-:Y:S05]  /*19f0*/  @P1 BRA `(.L_x_30) ;  /* 0x0000000000401947 */ /* 0x000fea0003800000 */
[----:B------:R-:W-:Y:S01]  /*1a00*/  DMUL R44, R40, 8.11296384146066816958e+31 ;  /* 0x46900000282c7828 */ /* 0x000fe20000000000 */
[----:B------:R-:W-:Y:S01]  /*1a10*/  IMAD.MOV.U32 R42, RZ, RZ, RZ ;  /* 0x000000ffff2a7224 */ /* 0x000fe200078e00ff */
[----:B------:R-:W-:Y:S01]  /*1a20*/  MOV R39, 0x3fd80000 ;  /* 0x3fd8000000277802 */ /* 0x000fe20000000f00 */
[----:B------:R-:W-:-:S03]  /*1a30*/  IMAD.MOV.U32 R38, RZ, RZ, 0x0 ;  /* 0x00000000ff267424 */ /* 0x000fc600078e00ff */
[----:B------:R-:W0:Y:S02]  /*1a40*/  MUFU.RSQ64H R43, R45 ;  /* 0x0000002d002b7308 */ /* 0x000e240000001c00 */
[----:B0-----:R-:W-:-:S08]  /*1a50*/  DMUL R40, R42, R42 ;  /* 0x0000002a2a287228 */ /* 0x001fd00000000000 */
[----:B------:R-:W-:-:S08]  /*1a60*/  DFMA R40, R44, -R40, 1 ;  /* 0x3ff000002c28742b */ /* 0x000fd00000000828 */
[----:B------:R-:W-:Y:S02]  /*1a70*/  DFMA R38, R40, R38, 0.5 ;  /* 0x3fe000002826742b */ /* 0x000fe40000000026 */
[----:B------:R-:W-:-:S08]  /*1a80*/  DMUL R40, R42, R40 ;  /* 0x000000282a287228 */ /* 0x000fd00000000000 */
[----:B------:R-:W-:-:S08]  /*1a90*/  DFMA R40, R38, R40, R42 ;  /* 0x000000282628722b */ /* 0x000fd0000000002a */
[----:B------:R-:W-:Y:S02]  /*1aa0*/  DMUL R38, R44, R40 ;  /* 0x000000282c267228 */ /* 0x000fe40000000000 */
[----:B------:R-:W-:-:S06]  /*1ab0*/  VIADD R41, R41, 0xfff00000 ;  /* 0xfff0000029297836 */ /* 0x000fcc0000000000 */
[----:B------:R-:W-:-:S08]  /*1ac0*/  DFMA R42, R38, -R38, R44 ;  /* 0x80000026262a722b */ /* 0x000fd0000000002c */
[----:B------:R-:W-:-:S10]  /*1ad0*/  DFMA R38, R40, R42, R38 ;  /* 0x0000002a2826722b */ /* 0x000fd40000000026 */
[----:B------:R-:W-:Y:S01]  /*1ae0*/  VIADD R39, R39, 0xfcb00000 ;  /* 0xfcb0000027277836 */ /* 0x000fe20000000000 */
[----:B------:R-:W-:Y:S06]  /*1af0*/  BRA `(.L_x_29) ;  /* 0x0000000000047947 */ /* 0x000fec0003800000 */
.L_x_30:
[----:B------:R-:W-:-:S11]  /*1b00*/  DADD R38, R40, R40 ;  /* 0x0000000028267229 */ /* 0x000fd60000000028 */
.L_x_29:
[----:B------:R-:W-:Y:S05]  /*1b10*/  BSYNC.RECONVERGENT B2 ;  /* 0x0000000000027941 */ /* 0x000fea0003800200 */
.L_x_27:
[----:B------:R-:W-:Y:S01]  /*1b20*/  MOV R40, R4 ;  /* 0x0000000400287202 */ /* 0x000fe20000000f00 */
[----:B------:R-:W-:-:S04]  /*1b30*/  IMAD.MOV.U32 R41, RZ, RZ, 0x0 ;  /* 0x00000000ff297424 */ /* 0x000fc800078e00ff */
[----:B------:R-:W-:Y:S05]  /*1b40*/  RET.REL.NODEC R40 `(_Z23compute_initial_acc_soaiPKdS0_S0_S0_PdS1_S1_) ;  /* 0xffffffe4282c7950 */ /* 0x000fea0003c3ffff */
.L_x_31:
[----:B------:R-:W-:-:S00]  /*1b50*/  BRA `(.L_x_31) ;  /* 0xfffffffc00fc7947 */ /* 0x000fc0000383ffff */
[----:B------:R-:W-:-:S00]  /*1b60*/  NOP ;  /* 0x0000000000007918 */ /* 0x000fc00000000000 */
        /* <DEDUP_REMOVED lines=9> */
.L_x_66:


//--------------------- .text._Z18leapfrog_step2_soaidPKdS0_S0_S0_PdS1_S1_S1_S1_S1_ --------------------------
	.section	.text._Z18leapfrog_step2_soaidPKdS0_S0_S0_PdS1_S1_S1_S1_S1_,"ax",@progbits
	.align	128
        .global         _Z18leapfrog_step2_soaidPKdS0_S0_S0_PdS1_S1_S1_S1_S1_
        .type           _Z18leapfrog_step2_soaidPKdS0_S0_S0_PdS1_S1_S1_S1_S1_,@function
        .size           _Z18leapfrog_step2_soaidPKdS0_S0_S0_PdS1_S1_S1_S1_S1_,(.L_x_68 - _Z18leapfrog_step2_soaidPKdS0_S0_S0_PdS1_S1_S1_S1_S1_)
        .other          _Z18leapfrog_step2_soaidPKdS0_S0_S0_PdS1_S1_S1_S1_S1_,@"STO_CUDA_ENTRY STV_DEFAULT"
_Z18leapfrog_step2_soaidPKdS0_S0_S0_PdS1_S1_S1_S1_S1_:
.text._Z18leapfrog_step2_soaidPKdS0_S0_S0_PdS1_S1_S1_S1_S1_:
        /* <DEDUP_REMOVED lines=19> */
.L_x_33:
[----:B------:R-:W-:Y:S05]  /*0130*/  BSYNC.RECONVERGENT B0 ;  /* 0x0000000000007941 */ /* 0x000fea0003800200 */
.L_x_32:
        /* <DEDUP_REMOVED lines=21> */
.L_x_54:
[----:B0-----:R-:W0:Y:S01]  /*0290*/  LDCU UR7, c[0x0][0x380] ;  /* 0x00007000ff0777ac */ /* 0x001e220008000800 */
[----:B------:R-:W1:Y:S01]  /*02a0*/  LDC.64 R8, c[0x0][0x390] ;  /* 0x0000e400ff087b82 */ /* 0x000e620000000a00 */
[----:B------:R-:W-:-:S07]  /*02b0*/  IMAD R21, R3, 0x100, R2 ;  /* 0x0000010003157824 */ /* 0x000fce00078e0202 */
[----:B------:R-:W2:Y:S08]  /*02c0*/  LDC.64 R10, c[0x0][0x398] ;  /* 0x0000e600ff0a7b82 */ /* 0x000eb00000000a00 */
[----:B------:R-:W3:Y:S01]  /*02d0*/  LDC.64 R18, c[0x0][0x3a8] ;  /* 0x0000ea00ff127b82 */ /* 0x000ee20000000a00 */
[----:B0-----:R-:W-:-:S07]  /*02e0*/  ISETP.GE.AND P0, PT, R21, UR7, PT ;  /* 0x0000000715007c0c */ /* 0x001fce000bf06270 */
[----:B------:R-:W0:Y:S06]  /*02f0*/  LDC.64 R16, c[0x0][0x3a0] ;  /* 0x0000e800ff107b82 */ /* 0x000e2c0000000a00 */
[----:B-1----:R-:W-:-:S04]  /*0300*/  @!P0 IMAD.WIDE R8, R21, 0x8, R8 ;  /* 0x0000000815088825 */ /* 0x002fc800078e0208 */
[C---:B--2---:R-:W-:Y:S02]  /*0310*/  @!P0 IMAD.WIDE R10, R21.reuse, 0x8, R10 ;  /* 0x00000008150a8825 */ /* 0x044fe400078e020a */
[----:B------:R-:W2:Y:S02]  /*0320*/  @!P0 LDG.E.64.CONSTANT R8, desc[UR10][R8.64] ;  /* 0x0000000a08088981 */ /* 0x000ea4000c1e9b00 */
[C---:B---3--:R-:W-:Y:S02]  /*0330*/  @!P0 IMAD.WIDE R18, R21.reuse, 0x8, R18 ;  /* 0x0000000815128825 */ /* 0x048fe400078e0212 */
[----:B------:R-:W3:Y:S02]  /*0340*/  @!P0 LDG.E.64.CONSTANT R10, desc[UR10][R10.64] ;  /* 0x0000000a0a0a8981 */ /* 0x000ee4000c1e9b00 */
[----:B0-----:R-:W-:Y:S02]  /*0350*/  @!P0 IMAD.WIDE R16, R21, 0x8, R16 ;  /* 0x0000000815108825 */ /* 0x001fe400078e0210 */
[----:B------:R-:W4:Y:S04]  /*0360*/  @!P0 LDG.E.64.CONSTANT R20, desc[UR10][R18.64] ;  /* 0x0000000a12148981 */ /* 0x000f28000c1e9b00 */
[----:B------:R-:W4:Y:S01]  /*0370*/  @!P0 LDG.E.64.CONSTANT R16, desc[UR10][R16.64] ;  /* 0x0000000a10108981 */ /* 0x000f22000c1e9b00 */
[----:B------:R-:W0:Y:S01]  /*0380*/  S2UR UR6, SR_CgaCtaId ;  /* 0x00000000000679c3 */ /* 0x000e220000008800 */
[----:B------:R-:W-:-:S02]  /*0390*/  UMOV UR5, 0x400 ;  /* 0x0000040000057882 */ /* 0x000fc40000000000 */
[----:B------:R-:W-:Y:S01]  /*03a0*/  UIADD3 UR5, UPT, UPT, UR5, 0x1800, URZ ;  /* 0x0000180005057890 */ /* 0x000fe2000fffe0ff */
[----:B------:R-:W-:Y:S01]  /*03b0*/  ISETP.GE.AND P1, PT, R0, UR7, PT ;  /* 0x0000000700007c0c */ /* 0x000fe2000bf26270 */
[----:B------:R-:W-:Y:S01]  /*03c0*/  VIADD R3, R3, 0x1 ;  /* 0x0000000103037836 */ /* 0x000fe20000000000 */
[----:B------:R-:W-:Y:S01]  /*03d0*/  BSSY.RECONVERGENT B0, `(.L_x_35) ;  /* 0x0000116000007945 */ /* 0x000fe20003800200 */
[----:B0-----:R-:W-:-:S06]  /*03e0*/  ULEA UR5, UR6, UR5, 0x18 ;  /* 0x0000000506057291 */ /* 0x001fcc000f8ec0ff */
[----:B------:R-:W-:Y:S01]  /*03f0*/  LEA R23, R2, UR5, 0x3 ;  /* 0x0000000502177c11 */ /* 0x000fe2000f8e18ff */
[----:B--2---:R0:W-:Y:S04]  /*0400*/  @!P0 STS.64 [R5], R8 ;  /* 0x0000000805008388 */ /* 0x0041e80000000a00 */
[----:B---3--:R0:W-:Y:S01]  /*0410*/  @!P0 STS.64 [R6], R10 ;  /* 0x0000000a06008388 */ /* 0x0081e20000000a00 */
[----:B------:R-:W-:-:S03]  /*0420*/  @P0 CS2R R20, SRZ ;  /* 0x0000000000140805 */ /* 0x000fc6000001ff00 */
[----:B----4-:R0:W-:Y:S04]  /*0430*/  @!P0 STS.64 [R7], R16 ;  /* 0x0000001007008388 */ /* 0x0101e80000000a00 */
        /* <DEDUP_REMOVED lines=10> */
.L_x_53:
[----:B------:R-:W0:Y:S01]  /*04e0*/  S2UR UR7, SR_CgaCtaId ;  /* 0x00000000000779c3 */ /* 0x000e220000008800 */
[----:B------:R-:W-:Y:S01]  /*04f0*/  UMOV UR6, 0x400 ;  /* 0x0000040000067882 */ /* 0x000fe20000000000 */
[----:B------:R-:W-:Y:S01]  /*0500*/  UMOV UR12, 0xd2f1a9fc ;  /* 0xd2f1a9fc000c7882 */ /* 0x000fe20000000000 */
[----:B------:R-:W-:Y:S01]  /*0510*/  UIADD3 UR8, UPT, UPT, UR6, 0x800, URZ ;  /* 0x0000080006087890 */ /* 0x000fe2000fffe0ff */
[----:B------:R-:W-:Y:S01]  /*0520*/  MOV R20, 0x0 ;  /* 0x0000000000147802 */ /* 0x000fe20000000f00 */
[----:B------:R-:W-:Y:S01]  /*0530*/  UMOV UR13, 0x3f50624d ;  /* 0x3f50624d000d7882 */ /* 0x000fe20000000000 */
[----:B------:R-:W-:Y:S01]  /*0540*/  IMAD.MOV.U32 R21, RZ, RZ, 0x3fd80000 ;  /* 0x3fd80000ff157424 */ /* 0x000fe200078e00ff */
        /* <DEDUP_REMOVED lines=8> */
[----:B------:R-:W-:-:S03]  /*05d0*/  IADD3 R36, PT, PT, R8, UR6, RZ ;  /* 0x0000000608247c10 */ /* 0x000fc6000fffe0ff */
        /* <DEDUP_REMOVED lines=16> */
[C---:B------:R-:W-:Y:S02]  /*06e0*/  VIADD R10, R8.reuse, UR14 ;  /* 0x0000000e080a7c36 */ /* 0x040fe40008000000 */
[----:B------:R-:W-:-:S05]  /*06f0*/  VIADD R11, R8, UR8 ;  /* 0x00000008080b7c36 */ /* 0x000fca0008000000 */
[----:B------:R-:W-:Y:S02]  /*0700*/  DMUL R44, R40, R20 ;  /* 0x00000014282c7228 */ /* 0x000fe40000000000 */
[----:B------:R-:W-:Y:S01]  /*0710*/  VIADD R39, R21, 0xfff00000 ;  /* 0xfff0000015277836 */ /* 0x000fe20000000000 */
[----:B------:R-:W-:-:S05]  /*0720*/  MOV R38, R20 ;  /* 0x0000001400267202 */ /* 0x000fca0000000f00 */
[----:B------:R-:W-:-:S08]  /*0730*/  DFMA R42, R44, -R44, R40 ;  /* 0x8000002c2c2a722b */ /* 0x000fd00000000028 */
[----:B------:R-:W-:Y:S01]  /*0740*/  DFMA R18, R42, R38, R44 ;  /* 0x000000262a12722b */ /* 0x000fe2000000002c */
[----:B------:R-:W-:Y:S10]  /*0750*/  @!P1 BRA `(.L_x_38) ;  /* 0x0000000000189947 */ /* 0x000ff40003800000 */
[----:B------:R-:W-:Y:S01]  /*0760*/  IMAD.MOV.U32 R38, RZ, RZ, R20 ;  /* 0x000000ffff267224 */ /* 0x000fe200078e0014 */
[----:B------:R-:W-:Y:S01]  /*0770*/  MOV R4, 0x7a0 ;  /* 0x000007a000047802 */ /* 0x000fe20000000f00 */
[----:B------:R-:W-:-:S07]  /*0780*/  IMAD.MOV.U32 R37, RZ, RZ, R16 ;  /* 0x000000ffff257224 */ /* 0x000fce00078e0010 */
[----:B------:R-:W-:Y:S05]  /*0790*/  CALL.REL.NOINC `($__internal_3_$__cuda_sm20_dsqrt_rn_f64_mediumpath_v1) ;  /* 0x0000001000987944 */ /* 0x000fea0003c00000 */
[----:B------:R-:W-:Y:S01]  /*07a0*/  MOV R18, R38 ;  /* 0x0000002600127202 */ /* 0x000fe20000000f00 */
[----:B------:R-:W-:-:S07]  /*07b0*/  IMAD.MOV.U32 R19, RZ, RZ, R39 ;  /* 0x000000ffff137224 */ /* 0x000fce00078e0027 */
.L_x_38:
[----:B------:R-:W-:Y:S05]  /*07c0*/  BSYNC.RECONVERGENT B1 ;  /* 0x0000000000017941 */ /* 0x000fea0003800200 */
.L_x_37:
        /* <DEDUP_REMOVED lines=15> */
[----:B------:R-:W-:Y:S05]  /*08c0*/  CALL.REL.NOINC `($__internal_2_$__cuda_sm20_dblrcp_rn_slowpath_v3) ;  /* 0x0000000c00a47944 */ /* 0x000fea0003c00000 */
[----:B------:R-:W-:Y:S01]  /*08d0*/  MOV R38, R4 ;  /* 0x0000000400267202 */ /* 0x000fe20000000f00 */
[----:B------:R-:W-:-:S07]  /*08e0*/  IMAD.MOV.U32 R39, RZ, RZ, R37 ;  /* 0x000000ffff277224 */ /* 0x000fce00078e0025 */
.L_x_40:
[----:B------:R-:W-:Y:S05]  /*08f0*/  BSYNC.RECONVERGENT B1 ;  /* 0x0000000000017941 */ /* 0x000fea0003800200 */
.L_x_39:
        /* <DEDUP_REMOVED lines=11> */
[----:B------:R-:W-:Y:S01]  /*09b0*/  MOV R26, 0x0 ;  /* 0x00000000001a7802 */ /* 0x000fe20000000f00 */
[----:B------:R-:W-:Y:S01]  /*09c0*/  IMAD.MOV.U32 R27, RZ, RZ, 0x3fd80000 ;  /* 0x3fd80000ff1b7424 */ /* 0x000fe200078e00ff */
[----:B------:R-:W-:Y:S02]  /*09d0*/  DFMA R28, R28, R32, R30 ;  /* 0x000000201c1c722b */ /* 0x000fe4000000001e */
        /* <DEDUP_REMOVED lines=25> */
[----:B-1----:R-:W-:Y:S05]  /*0b70*/  CALL.REL.NOINC `($__internal_3_$__cuda_sm20_dsqrt_rn_f64_mediumpath_v1) ;  /* 0x0000000c00a07944 */ /* 0x002fea0003c00000 */
[----:B------:R-:W-:Y:S01]  /*0b80*/  MOV R30, R38 ;  /* 0x00000026001e7202 */ /* 0x000fe20000000f00 */
[----:B------:R-:W-:-:S07]  /*0b90*/  IMAD.MOV.U32 R31, RZ, RZ, R39 ;  /* 0x000000ffff1f7224 */ /* 0x000fce00078e0027 */
.L_x_42:
[----:B------:R-:W-:Y:S05]  /*0ba0*/  BSYNC.RECONVERGENT B1 ;  /* 0x0000000000017941 */ /* 0x000fea0003800200 */
.L_x_41:
        /* <DEDUP_REMOVED lines=15> */
[----:B-1----:R-:W-:Y:S05]  /*0ca0*/  CALL.REL.NOINC `($__internal_2_$__cuda_sm20_dblrcp_rn_slowpath_v3) ;  /* 0x0000000800ac7944 */ /* 0x002fea0003c00000 */
[----:B------:R-:W-:Y:S01]  /*0cb0*/  MOV R38, R4 ;  /* 0x0000000400267202 */ /* 0x000fe20000000f00 */
[----:B------:R-:W-:-:S07]  /*0cc0*/  IMAD.MOV.U32 R39, RZ, RZ, R37 ;  /* 0x000000ffff277224 */ /* 0x000fce00078e0025 */
.L_x_44:
[----:B------:R-:W-:Y:S05]  /*0cd0*/  BSYNC.RECONVERGENT B1 ;  /* 0x0000000000017941 */ /* 0x000fea0003800200 */
.L_x_43:
        /* <DEDUP_REMOVED lines=42> */
.L_x_46:
[----:B------:R-:W-:Y:S05]  /*0f80*/  BSYNC.RECONVERGENT B1 ;  /* 0x0000000000017941 */ /* 0x000fea0003800200 */
.L_x_45:
        /* <DEDUP_REMOVED lines=18> */
.L_x_48:
[----:B------:R-:W-:Y:S05]  /*10b0*/  BSYNC.RECONVERGENT B1 ;  /* 0x0000000000017941 */ /* 0x000fea0003800200 */
.L_x_47:
        /* <DEDUP_REMOVED lines=42> */
.L_x_50:
[----:B------:R-:W-:Y:S05]  /*1360*/  BSYNC.RECONVERGENT B1 ;  /* 0x0000000000017941 */ /* 0x000fea0003800200 */
.L_x_49:
        /* <DEDUP_REMOVED lines=16> */
[----:B------:R-:W-:-:S07]  /*1470*/  MOV R36, R4 ;  /* 0x0000000400247202 */ /* 0x000fce0000000f00 */
.L_x_52:
[----:B------:R-:W-:Y:S05]  /*1480*/  BSYNC.RECONVERGENT B1 ;  /* 0x0000000000017941 */ /* 0x000fea0003800200 */
.L_x_51:
        /* <DEDUP_REMOVED lines=10> */
.L_x_36:
[----:B------:R-:W-:Y:S05]  /*1530*/  BSYNC.RECONVERGENT B0 ;  /* 0x0000000000007941 */ /* 0x000fea0003800200 */
.L_x_35:
[----:B------:R-:W-:Y:S06]  /*1540*/  BAR.SYNC.DEFER_BLOCKING 0x0 ;  /* 0x0000000000007b1d */ /* 0x000fec0000010000 */
[----:B------:R-:W-:Y:S05]  /*1550*/  @P0 BRA `(.L_x_54) ;  /* 0xffffffec004c0947 */ /* 0x000fea000383ffff */
.L_x_34:
[----:B------:R-:W1:Y:S02]  /*1560*/  LDCU UR5, c[0x0][0x380] ;  /* 0x00007000ff0577ac */ /* 0x000e640008000800 */
[----:B-1----:R-:W-:-:S13]  /*1570*/  ISETP.GE.AND P0, PT, R0, UR5, PT ;  /* 0x0000000500007c0c */ /* 0x002fda000bf06270 */
[----:B------:R-:W-:Y:S05]  /*1580*/  @P0 EXIT ;  /* 0x000000000000094d */ /* 0x000fea0003800000 */
[----:B------:R-:W1:Y:S01]  /*1590*/  LDC.64 R2, c[0x0][0x3c8] ;  /* 0x0000f200ff027b82 */ /* 0x000e620000000a00 */
[----:B------:R-:W2:Y:S07]  /*15a0*/  LDCU.64 UR4, c[0x0][0x388] ;  /* 0x00007100ff0477ac */ /* 0x000eae0008000a00 */
[----:B0-----:R-:W0:Y:S08]  /*15b0*/  LDC.64 R4, c[0x0][0x3d0] ;  /* 0x0000f400ff047b82 */ /* 0x001e300000000a00 */
[----:B------:R-:W3:Y:S08]  /*15c0*/  LDC.64 R6, c[0x0][0x3d8] ;  /* 0x0000f600ff067b82 */ /* 0x000ef00000000a00 */
[----:B------:R-:W4:Y:S01]  /*15d0*/  LDC.64 R10, c[0x0][0x3b0] ;  /* 0x0000ec00ff0a7b82 */ /* 0x000f220000000a00 */
[----:B-1----:R-:W-:-:S05]  /*15e0*/  IMAD.WIDE R2, R0, 0x8, R2 ;  /* 0x0000000800027825 */ /* 0x002fca00078e0202 */
[----:B------:R1:W-:Y:S01]  /*15f0*/  STG.E.64 desc[UR10][R2.64], R34 ;  /* 0x0000002202007986 */ /* 0x0003e2000c101b0a */
[C---:B0-----:R-:W-:Y:S01]  /*1600*/  IMAD.WIDE R4, R0.reuse, 0x8, R4 ;  /* 0x0000000800047825 */ /* 0x041fe200078e0204 */
[----:B-----5:R-:W0:Y:S04]  /*1610*/  LDC.64 R14, c[0x0][0x3b8] ;  /* 0x0000ee00ff0e7b82 */ /* 0x020e280000000a00 */
[----:B------:R0:W-:Y:S01]  /*1620*/  STG.E.64 desc[UR10][R4.64], R26 ;  /* 0x0000001a04007986 */ /* 0x0001e2000c101b0a */
[C---:B---3--:R-:W-:Y:S01]  /*1630*/  IMAD.WIDE R6, R0.reuse, 0x8, R6 ;  /* 0x0000000800067825 */ /* 0x048fe200078e0206 */
[----:B------:R-:W-:Y:S02]  /*1640*/  DMUL R8, R34, 0.5 ;  /* 0x3fe0000022087828 */ /* 0x000fe40000000000 */
[----:B-1----:R-:W1:Y:S02]  /*1650*/  LDC.64 R2, c[0x0][0x3c0] ;  /* 0x0000f000ff027b82 */ /* 0x002e640000000a00 */
[----:B------:R3:W-:Y:S01]  /*1660*/  STG.E.64 desc[UR10][R6.64], R30 ;  /* 0x0000001e06007986 */ /* 0x0007e2000c101b0a */
[----:B----4-:R-:W-:-:S05]  /*1670*/  IMAD.WIDE R10, R0, 0x8, R10 ;  /* 0x00000008000a7825 */ /* 0x010fca00078e020a */
[----:B------:R-:W2:Y:S02]  /*1680*/  LDG.E.64 R12, desc[UR10][R10.64] ;  /* 0x0000000a0a0c7981 */ /* 0x000ea4000c1e1b00 */
[----:B--2---:R-:W-:Y:S01]  /*1690*/  DFMA R8, R8, UR4, R12 ;  /* 0x0000000408087c2b */ /* 0x004fe2000800000c */
[----:B0-----:R-:W-:-:S06]  /*16a0*/  IMAD.WIDE R12, R0, 0x8, R14 ;  /* 0x00000008000c7825 */ /* 0x001fcc00078e020e */
[----:B------:R-:W-:Y:S04]  /*16b0*/  STG.E.64 desc[UR10][R10.64], R8 ;  /* 0x000000080a007986 */ /* 0x000fe8000c101b0a */
[----:B------:R-:W2:Y:S01]  /*16c0*/  LDG.E.64 R14, desc[UR10][R12.64] ;  /* 0x0000000a0c0e7981 */ /* 0x000ea2000c1e1b00 */
[----:B------:R-:W-:Y:S01]  /*16d0*/  DMUL R26, R26, 0.5 ;  /* 0x3fe000001a1a7828 */ /* 0x000fe20000000000 */
[----:B-1----:R-:W-:-:S07]  /*16e0*/  IMAD.WIDE R2, R0, 0x8, R2 ;  /* 0x0000000800027825 */ /* 0x002fce00078e0202 */
[----:B--2---:R-:W-:-:S07]  /*16f0*/  DFMA R14, R26, UR4, R14 ;  /* 0x000000041a0e7c2b */ /* 0x004fce000800000e */
[----:B------:R-:W-:Y:S04]  /*1700*/  STG.E.64 desc[UR10][R12.64], R14 ;  /* 0x0000000e0c007986 */ /* 0x000fe8000c101b0a */
[----:B------:R-:W2:Y:S01]  /*1710*/  LDG.E.64 R4, desc[UR10][R2.64] ;  /* 0x0000000a02047981 */ /* 0x000ea2000c1e1b00 */
[----:B---3--:R-:W-:-:S08]  /*1720*/  DMUL R30, R30, 0.5 ;  /* 0x3fe000001e1e7828 */ /* 0x008fd00000000000 */
[----:B--2---:R-:W-:-:S07]  /*1730*/  DFMA R4, R30, UR4, R4 ;  /* 0x000000041e047c2b */ /* 0x004fce0008000004 */
[----:B------:R-:W-:Y:S01]  /*1740*/  STG.E.64 desc[UR10][R2.64], R4 ;  /* 0x0000000402007986 */ /* 0x000fe2000c101b0a */
[----:B------:R-:W-:Y:S05]  /*1750*/  EXIT ;  /* 0x000000000000794d */ /* 0x000fea0003800000 */
        .weak           $__internal_2_$__cuda_sm20_dblrcp_rn_slowpath_v3
        .type           $__internal_2_$__cuda_sm20_dblrcp_rn_slowpath_v3,@function
        .size           $__internal_2_$__cuda_sm20_dblrcp_rn_slowpath_v3,($__internal_3_$__cuda_sm20_dsqrt_rn_f64_mediumpath_v1 - $__internal_2_$__cuda_sm20_dblrcp_rn_slowpath_v3)
$__internal_2_$__cuda_sm20_dblrcp_rn_slowpath_v3:
        /* <DEDUP_REMOVED lines=25> */
.L_x_58:
        /* <DEDUP_REMOVED lines=10> */
.L_x_56:
[----:B------:R-:W-:Y:S02]  /*1990*/  LOP3.LUT R43, R41, 0x80000, RZ, 0xfc, !PT ;  /* 0x00080000292b7812 */ /* 0x000fe400078efcff */
[----:B------:R-:W-:-:S07]  /*19a0*/  MOV R42, R40 ;  /* 0x00000028002a7202 */ /* 0x000fce0000000f00 */
.L_x_57:
[----:B------:R-:W-:Y:S05]  /*19b0*/  BSYNC.RECONVERGENT B2 ;  /* 0x0000000000027941 */ /* 0x000fea0003800200 */
.L_x_55:
[----:B------:R-:W-:Y:S01]  /*19c0*/  MOV R39, 0x0 ;  /* 0x0000000000277802 */ /* 0x000fe20000000f00 */
[----:B------:R-:W-:Y:S02]  /*19d0*/  IMAD.MOV.U32 R4, RZ, RZ, R42 ;  /* 0x000000ffff047224 */ /* 0x000fe400078e002a */
[----:B------:R-:W-:Y:S01]  /*19e0*/  IMAD.MOV.U32 R37, RZ, RZ, R43 ;  /* 0x000000ffff257224 */ /* 0x000fe200078e002b */
[----:B------:R-:W-:Y:S06]  /*19f0*/  RET.REL.NODEC R38 `(_Z18leapfrog_step2_soaidPKdS0_S0_S0_PdS1_S1_S1_S1_S1_) ;  /* 0xffffffe426807950 */ /* 0x000fec0003c3ffff */
        .weak           $__internal_3_$__cuda_sm20_dsqrt_rn_f64_mediumpath_v1
        .type           $__internal_3_$__cuda_sm20_dsqrt_rn_f64_mediumpath_v1,@function
        .size           $__internal_3_$__cuda_sm20_dsqrt_rn_f64_mediumpath_v1,(.L_x_68 - $__internal_3_$__cuda_sm20_dsqrt_rn_f64_mediumpath_v1)
$__internal_3_$__cuda_sm20_dsqrt_rn_f64_mediumpath_v1:
        /* <DEDUP_REMOVED lines=11> */
.L_x_60:
        /* <DEDUP_REMOVED lines=24> */
.L_x_62:
[----:B------:R-:W-:-:S11]  /*1c30*/  DADD R38, R40, R40 ;  /* 0x0000000028267229 */ /* 0x000fd60000000028 */
.L_x_61:
[----:B------:R-:W-:Y:S05]  /*1c40*/  BSYNC.RECONVERGENT B2 ;  /* 0x0000000000027941 */ /* 0x000fea0003800200 */
.L_x_59:
[----:B------:R-:W-:Y:S01]  /*1c50*/  MOV R40, R4 ;  /* 0x0000000400287202 */ /* 0x000fe20000000f00 */
[----:B------:R-:W-:-:S04]  /*1c60*/  IMAD.MOV.U32 R41, RZ, RZ, 0x0 ;  /* 0x00000000ff297424 */ /* 0x000fc800078e00ff */
[----:B------:R-:W-:Y:S05]  /*1c70*/  RET.REL.NODEC R40 `(_Z18leapfrog_step2_soaidPKdS0_S0_S0_PdS1_S1_S1_S1_S1_) ;  /* 0xffffffe028e07950 */ /* 0x000fea0003c3ffff */
.L_x_63:
        /* <DEDUP_REMOVED lines=16> */
.L_x_68:


//--------------------- .text._Z18leapfrog_step1_soaidPdS_S_S_S_S_PKdS1_S1_ --------------------------
	.section	.text._Z18leapfrog_step1_soaidPdS_S_S_S_S_PKdS1_S1_,"ax",@progbits
	.align	128
        .global         _Z18leapfrog_step1_soaidPdS_S_S_S_S_PKdS1_S1_
        .type           _Z18leapfrog_step1_soaidPdS_S_S_S_S_PKdS1_S1_,@function
        .size           _Z18leapfrog_step1_soaidPdS_S_S_S_S_PKdS1_S1_,(.L_x_71 - _Z18leapfrog_step1_soaidPdS_S_S_S_S_PKdS1_S1_)
        .other          _Z18leapfrog_step1_soaidPdS_S_S_S_S_PKdS1_S1_,@"STO_CUDA_ENTRY STV_DEFAULT"
_Z18leapfrog_step1_soaidPdS_S_S_S_S_PKdS1_S1_:
.text._Z18leapfrog_step1_soaidPdS_S_S_S_S_PKdS1_S1_:
[----:B------:R-:W-:Y:S01]  /*0000*/  LDC R1, c[0x0][0x37c] ;  /* 0x0000df00ff017b82 */ /* 0x000fe20000000800 */
[----:B------:R-:W0:Y:S07]  /*0010*/  S2R R3, SR_TID.X ;  /* 0x0000000000037919 */ /* 0x000e2e0000002100 */
[----:B------:R-:W0:Y:S01]  /*0020*/  S2UR UR4, SR_CTAID.X ;  /* 0x00000000000479c3 */ /* 0x000e220000002500 */
[----:B------:R-:W1:Y:S07]  /*0030*/  LDCU UR5, c[0x0][0x380] ;  /* 0x00007000ff0577ac */ /* 0x000e6e0008000800 */
[----:B------:R-:W0:Y:S02]  /*0040*/  LDC R0, c[0x0][0x360] ;  /* 0x0000d800ff007b82 */ /* 0x000e240000000800 */
[----:B0-----:R-:W-:-:S05]  /*0050*/  IMAD R0, R0, UR4, R3 ;  /* 0x0000000400007c24 */ /* 0x001fca000f8e0203 */
[----:B-1----:R-:W-:-:S13]  /*0060*/  ISETP.GE.AND P0, PT, R0, UR5, PT ;  /* 0x0000000500007c0c */ /* 0x002fda000bf06270 */
[----:B------:R-:W-:Y:S05]  /*0070*/  @P0 EXIT ;  /* 0x000000000000094d */ /* 0x000fea0003800000 */
[----:B------:R-:W0:Y:S01]  /*0080*/  LDC.64 R2, c[0x0][0x3c0] ;  /* 0x0000f000ff027b82 */ /* 0x000e220000000a00 */
[----:B------:R-:W1:Y:S01]  /*0090*/  LDCU.64 UR4, c[0x0][0x358] ;  /* 0x00006b00ff0477ac */ /* 0x000e620008000a00 */
[----:B------:R-:W2:Y:S06]  /*00a0*/  LDCU.64 UR6, c[0x0][0x388] ;  /* 0x00007100ff0677ac */ /* 0x000eac0008000a00 */
[----:B------:R-:W3:Y:S08]  /*00b0*/  LDC.64 R6, c[0x0][0x3a8] ;  /* 0x0000ea00ff067b82 */ /* 0x000ef00000000a00 */
[----:B------:R-:W4:Y:S01]  /*00c0*/  LDC.64 R12, c[0x0][0x390] ;  /* 0x0000e400ff0c7b82 */ /* 0x000f220000000a00 */
[----:B0-----:R-:W-:-:S07]  /*00d0*/  IMAD.WIDE R2, R0, 0x8, R2 ;  /* 0x0000000800027825 */ /* 0x001fce00078e0202 */
[----:B------:R-:W0:Y:S01]  /*00e0*/  LDC.64 R8, c[0x0][0x3c8] ;  /* 0x0000f200ff087b82 */ /* 0x000e220000000a00 */
[----:B-1----:R-:W5:Y:S01]  /*00f0*/  LDG.E.64.CONSTANT R2, desc[UR4][R2.64] ;  /* 0x0000000402027981 */ /* 0x002f62000c1e9b00 */
[----:B---3--:R-:W-:-:S06]  /*0100*/  IMAD.WIDE R6, R0, 0x8, R6 ;  /* 0x0000000800067825 */ /* 0x008fcc00078e0206 */
[----:B------:R-:W1:Y:S01]  /*0110*/  LDC.64 R20, c[0x0][0x3b0] ;  /* 0x0000ec00ff147b82 */ /* 0x000e620000000a00 */
[----:B------:R-:W2:Y:S01]  /*0120*/  LDG.E.64 R4, desc[UR4][R6.64] ;  /* 0x0000000406047981 */ /* 0x000ea2000c1e1b00 */
[----:B----4-:R-:W-:-:S06]  /*0130*/  IMAD.WIDE R12, R0, 0x8, R12 ;  /* 0x00000008000c7825 */ /* 0x010fcc00078e020c */
[----:B------:R-:W3:Y:S01]  /*0140*/  LDC.64 R16, c[0x0][0x3b8] ;  /* 0x0000ee00ff107b82 */ /* 0x000ee20000000a00 */
[----:B------:R-:W4:Y:S07]  /*0150*/  LDG.E.64 R18, desc[UR4][R12.64] ;  /* 0x000000040c127981 */ /* 0x000f2e000c1e1b00 */
[----:B------:R-:W1:Y:S01]  /*0160*/  LDC.64 R14, c[0x0][0x398] ;  /* 0x0000e600ff0e7b82 */ /* 0x000e620000000a00 */
[----:B0-----:R-:W-:-:S06]  /*0170*/  IMAD.WIDE R8, R0, 0x8, R8 ;  /* 0x0000000800087825 */ /* 0x001fcc00078e0208 */
[----:B------:R-:W4:Y:S01]  /*0180*/  LDG.E.64.CONSTANT R8, desc[UR4][R8.64] ;  /* 0x0000000408087981 */ /* 0x000f22000c1e9b00 */
[----:B------:R-:W0:Y:S01]  /*0190*/  LDC.64 R24, c[0x0][0x3d0] ;  /* 0x0000f400ff187b82 */ /* 0x000e220000000a00 */
[----:B---3--:R-:W-:-:S04]  /*01a0*/  IMAD.WIDE R16, R0, 0x8, R16 ;  /* 0x0000000800107825 */ /* 0x008fc800078e0210 */
[----:B-1----:R-:W-:Y:S01]  /*01b0*/  IMAD.WIDE R14, R0, 0x8, R14 ;  /* 0x00000008000e7825 */ /* 0x002fe200078e020e */
[----:B-----5:R-:W-:-:S03]  /*01c0*/  DMUL R10, R2, 0.5 ;  /* 0x3fe00000020a7828 */ /* 0x020fc60000000000 */
[C---:B------:R-:W-:Y:S02]  /*01d0*/  IMAD.WIDE R2, R0.reuse, 0x8, R20 ;  /* 0x0000000800027825 */ /* 0x040fe400078e0214 */
[----:B------:R-:W1:Y:S03]  /*01e0*/  LDC.64 R20, c[0x0][0x3a0] ;  /* 0x0000e800ff147b82 */ /* 0x000e660000000a00 */
[----:B--2---:R-:W-:Y:S02]  /*01f0*/  DFMA R4, R10, UR6, R4 ;  /* 0x000000060a047c2b */ /* 0x004fe40008000004 */
[----:B------:R-:W2:Y:S06]  /*0200*/  LDG.E.64 R10, desc[UR4][R2.64] ;  /* 0x00000004020a7981 */ /* 0x000eac000c1e1b00 */
[----:B----4-:R-:W-:Y:S01]  /*0210*/  DFMA R26, R4, UR6, R18 ;  /* 0x00000006041a7c2b */ /* 0x010fe20008000012 */
[----:B------:R-:W3:Y:S06]  /*0220*/  LDG.E.64 R18, desc[UR4][R16.64] ;  /* 0x0000000410127981 */ /* 0x000eec000c1e1b00 */
[----:B------:R4:W-:Y:S04]  /*0230*/  STG.E.64 desc[UR4][R12.64], R26 ;  /* 0x0000001a0c007986 */ /* 0x0009e8000c101b04 */
[----:B------:R-:W5:Y:S01]  /*0240*/  LDG.E.64 R22, desc[UR4][R14.64] ;  /* 0x000000040e167981 */ /* 0x000f62000c1e1b00 */
[----:B------:R-:W-:Y:S01]  /*0250*/  DMUL R8, R8, 0.5 ;  /* 0x3fe0000008087828 */ /* 0x000fe20000000000 */
[----:B0-----:R-:W-:-:S06]  /*0260*/  IMAD.WIDE R24, R0, 0x8, R24 ;  /* 0x0000000800187825 */ /* 0x001fcc00078e0218 */
[----:B------:R-:W3:Y:S01]  /*0270*/  LDG.E.64.CONSTANT R24, desc[UR4][R24.64] ;  /* 0x0000000418187981 */ /* 0x000ee2000c1e9b00 */
[----:B-1----:R-:W-:Y:S01]  /*0280*/  IMAD.WIDE R20, R0, 0x8, R20 ;  /* 0x0000000800147825 */ /* 0x002fe200078e0214 */
[----:B--2---:R-:W-:-:S08]  /*0290*/  DFMA R10, R8, UR6, R10 ;  /* 0x00000006080a7c2b */ /* 0x004fd0000800000a */
[----:B-----5:R-:W-:-:S07]  /*02a0*/  DFMA R22, R10, UR6, R22 ;  /* 0x000000060a167c2b */ /* 0x020fce0008000016 */
[----:B------:R-:W-:Y:S04]  /*02b0*/  STG.E.64 desc[UR4][R14.64], R22 ;  /* 0x000000160e007986 */ /* 0x000fe8000c101b04 */
[----:B----4-:R-:W2:Y:S01]  /*02c0*/  LDG.E.64 R12, desc[UR4][R20.64] ;  /* 0x00000004140c7981 */ /* 0x010ea2000c1e1b00 */
[----:B---3--:R-:W-:-:S08]  /*02d0*/  DMUL R8, R24, 0.5 ;  /* 0x3fe0000018087828 */ /* 0x008fd00000000000 */
[----:B------:R-:W-:-:S08]  /*02e0*/  DFMA R8, R8, UR6, R18 ;  /* 0x0000000608087c2b */ /* 0x000fd00008000012 */
[----:B--2---:R-:W-:-:S07]  /*02f0*/  DFMA R12, R8, UR6, R12 ;  /* 0x00000006080c7c2b */ /* 0x004fce000800000c */
[----:B------:R-:W-:Y:S04]  /*0300*/  STG.E.64 desc[UR4][R20.64], R12 ;  /* 0x0000000c14007986 */ /* 0x000fe8000c101b04 */
[----:B------:R-:W-:Y:S04]  /*0310*/  STG.E.64 desc[UR4][R6.64], R4 ;  /* 0x0000000406007986 */ /* 0x000fe8000c101b04 */
[----:B------:R-:W-:Y:S04]  /*0320*/  STG.E.64 desc[UR4][R2.64], R10 ;  /* 0x0000000a02007986 */ /* 0x000fe8000c101b04 */
[----:B------:R-:W-:Y:S01]  /*0330*/  STG.E.64 desc[UR4][R16.64], R8 ;  /* 0x0000000810007986 */ /* 0x000fe2000c101b04 */
[----:B------:R-:W-:Y:S05]  /*0340*/  EXIT ;  /* 0x000000000000794d */ /* 0x000fea0003800000 */
.L_x_64:
        /* <DEDUP_REMOVED lines=11> */
.L_x_71:


//--------------------- .nv.shared._Z23compute_initial_acc_soaiPKdS0_S0_S0_PdS1_S1_ --------------------------
	.section	.nv.shared._Z23compute_initial_acc_soaiPKdS0_S0_S0_PdS1_S1_,"aw",@nobits
	.sectionflags	@""
	.align	8
.nv.shared._Z23compute_initial_acc_soaiPKdS0_S0_S0_PdS1_S1_:
	.zero		9216


//--------------------- .nv.shared.reserved.0     --------------------------
	.section	.nv.shared.reserved.0,"aw",@nobits
	.weak		__nv_reservedSMEM_offset_0_alias
	.size		__nv_reservedSMEM_offset_0_alias, 0, 64
	.other		__nv_reservedSMEM_offset_0_alias,@"STO_CUDA_RESERVED_SHARED STV_DEFAULT"
__nv_reservedSMEM_offset_0_alias:
	.zero		0
	.zero		64


//--------------------- .nv.shared._Z18leapfrog_step2_soaidPKdS0_S0_S0_PdS1_S1_S1_S1_S1_ --------------------------
	.section	.nv.shared._Z18leapfrog_step2_soaidPKdS0_S0_S0_PdS1_S1_S1_S1_S1_,"aw",@nobits
	.sectionflags	@""
	.align	8
.nv.shared._Z18leapfrog_step2_soaidPKdS0_S0_S0_PdS1_S1_S1_S1_S1_:
	.zero		9216


//--------------------- .nv.constant0._Z23compute_initial_acc_soaiPKdS0_S0_S0_PdS1_S1_ --------------------------
	.section	.nv.constant0._Z23compute_initial_acc_soaiPKdS0_S0_S0_PdS1_S1_,"a",@progbits
	.sectionflags	@""
	.align	4
.nv.constant0._Z23compute_initial_acc_soaiPKdS0_S0_S0_PdS1_S1_:
	.zero		960


//--------------------- .nv.constant0._Z18leapfrog_step2_soaidPKdS0_S0_S0_PdS1_S1_S1_S1_S1_ --------------------------
	.section	.nv.constant0._Z18leapfrog_step2_soaidPKdS0_S0_S0_PdS1_S1_S1_S1_S1_,"a",@progbits
	.sectionflags	@""
	.align	4
.nv.constant0._Z18leapfrog_step2_soaidPKdS0_S0_S0_PdS1_S1_S1_S1_S1_:
	.zero		992


//--------------------- .nv.constant0._Z18leapfrog_step1_soaidPdS_S_S_S_S_PKdS1_S1_ --------------------------
	.section	.nv.constant0._Z18leapfrog_step1_soaidPdS_S_S_S_S_PKdS1_S1_,"a",@progbits
	.sectionflags	@""
	.align	4
.nv.constant0._Z18leapfrog_step1_soaidPdS_S_S_S_S_PKdS1_S1_:
	.zero		984


//--------------------- SYMBOLS --------------------------

	.type		.nv.reservedSmem.offset0,@object
	.size		.nv.reservedSmem.offset0,0x4
	.type		.nv.reservedSmem.cap,@object
	.size		.nv.reservedSmem.cap,0x4
